//
// Generated by NVIDIA NVVM Compiler
//
// Compiler Build ID: CL-36424714
// Cuda compilation tools, release 13.0, V13.0.88
// Based on NVVM 20.0.0
//

.version 9.0
.target sm_100
.address_size 64

	// .globl	_Z7computefffiiffffffffffffffffffffffffffffff
.extern .func  (.param .b32 func_retval0) vprintf
(
	.param .b64 vprintf_param_0,
	.param .b64 vprintf_param_1
)
;
.global .align 1 .b8 $str[7] = {37, 46, 49, 55, 103, 10};
.global .align 4 .b8 __cudart_i2opi_f[24] = {65, 144, 67, 60, 153, 149, 98, 219, 192, 221, 52, 245, 209, 87, 39, 252, 41, 21, 68, 78, 110, 131, 249, 162};

.visible .entry _Z7computefffiiffffffffffffffffffffffffffffff(
	.param .f32 _Z7computefffiiffffffffffffffffffffffffffffff_param_0,
	.param .f32 _Z7computefffiiffffffffffffffffffffffffffffff_param_1,
	.param .f32 _Z7computefffiiffffffffffffffffffffffffffffff_param_2,
	.param .u32 _Z7computefffiiffffffffffffffffffffffffffffff_param_3,
	.param .u32 _Z7computefffiiffffffffffffffffffffffffffffff_param_4,
	.param .f32 _Z7computefffiiffffffffffffffffffffffffffffff_param_5,
	.param .f32 _Z7computefffiiffffffffffffffffffffffffffffff_param_6,
	.param .f32 _Z7computefffiiffffffffffffffffffffffffffffff_param_7,
	.param .f32 _Z7computefffiiffffffffffffffffffffffffffffff_param_8,
	.param .f32 _Z7computefffiiffffffffffffffffffffffffffffff_param_9,
	.param .f32 _Z7computefffiiffffffffffffffffffffffffffffff_param_10,
	.param .f32 _Z7computefffiiffffffffffffffffffffffffffffff_param_11,
	.param .f32 _Z7computefffiiffffffffffffffffffffffffffffff_param_12,
	.param .f32 _Z7computefffiiffffffffffffffffffffffffffffff_param_13,
	.param .f32 _Z7computefffiiffffffffffffffffffffffffffffff_param_14,
	.param .f32 _Z7computefffiiffffffffffffffffffffffffffffff_param_15,
	.param .f32 _Z7computefffiiffffffffffffffffffffffffffffff_param_16,
	.param .f32 _Z7computefffiiffffffffffffffffffffffffffffff_param_17,
	.param .f32 _Z7computefffiiffffffffffffffffffffffffffffff_param_18,
	.param .f32 _Z7computefffiiffffffffffffffffffffffffffffff_param_19,
	.param .f32 _Z7computefffiiffffffffffffffffffffffffffffff_param_20,
	.param .f32 _Z7computefffiiffffffffffffffffffffffffffffff_param_21,
	.param .f32 _Z7computefffiiffffffffffffffffffffffffffffff_param_22,
	.param .f32 _Z7computefffiiffffffffffffffffffffffffffffff_param_23,
	.param .f32 _Z7computefffiiffffffffffffffffffffffffffffff_param_24,
	.param .f32 _Z7computefffiiffffffffffffffffffffffffffffff_param_25,
	.param .f32 _Z7computefffiiffffffffffffffffffffffffffffff_param_26,
	.param .f32 _Z7computefffiiffffffffffffffffffffffffffffff_param_27,
	.param .f32 _Z7computefffiiffffffffffffffffffffffffffffff_param_28,
	.param .f32 _Z7computefffiiffffffffffffffffffffffffffffff_param_29,
	.param .f32 _Z7computefffiiffffffffffffffffffffffffffffff_param_30,
	.param .f32 _Z7computefffiiffffffffffffffffffffffffffffff_param_31,
	.param .f32 _Z7computefffiiffffffffffffffffffffffffffffff_param_32,
	.param .f32 _Z7computefffiiffffffffffffffffffffffffffffff_param_33,
	.param .f32 _Z7computefffiiffffffffffffffffffffffffffffff_param_34
)
{
	.local .align 8 .b8 	__local_depot0[40];
	.reg .b64 	%SP;
	.reg .b64 	%SPL;
	.reg .pred 	%p<43>;
	.reg .b32 	%r<74>;
	.reg .b32 	%f<256>;
	.reg .b64 	%rd<25>;
	.reg .b64 	%fd<4>;

	mov.u64 	%SPL, __local_depot0;
	cvta.local.u64 	%SP, %SPL;
	ld.param.f32 	%f252, [_Z7computefffiiffffffffffffffffffffffffffffff_param_0];
	ld.param.f32 	%f61, [_Z7computefffiiffffffffffffffffffffffffffffff_param_1];
	ld.param.f32 	%f62, [_Z7computefffiiffffffffffffffffffffffffffffff_param_2];
	ld.param.u32 	%r30, [_Z7computefffiiffffffffffffffffffffffffffffff_param_3];
	ld.param.f32 	%f37, [_Z7computefffiiffffffffffffffffffffffffffffff_param_11];
	ld.param.f32 	%f38, [_Z7computefffiiffffffffffffffffffffffffffffff_param_12];
	ld.param.f32 	%f39, [_Z7computefffiiffffffffffffffffffffffffffffff_param_13];
	ld.param.f32 	%f40, [_Z7computefffiiffffffffffffffffffffffffffffff_param_14];
	ld.param.f32 	%f41, [_Z7computefffiiffffffffffffffffffffffffffffff_param_15];
	ld.param.f32 	%f42, [_Z7computefffiiffffffffffffffffffffffffffffff_param_16];
	ld.param.f32 	%f43, [_Z7computefffiiffffffffffffffffffffffffffffff_param_17];
	ld.param.f32 	%f44, [_Z7computefffiiffffffffffffffffffffffffffffff_param_18];
	ld.param.f32 	%f45, [_Z7computefffiiffffffffffffffffffffffffffffff_param_19];
	ld.param.f32 	%f46, [_Z7computefffiiffffffffffffffffffffffffffffff_param_20];
	ld.param.f32 	%f47, [_Z7computefffiiffffffffffffffffffffffffffffff_param_21];
	ld.param.f32 	%f48, [_Z7computefffiiffffffffffffffffffffffffffffff_param_22];
	ld.param.f32 	%f49, [_Z7computefffiiffffffffffffffffffffffffffffff_param_23];
	ld.param.f32 	%f50, [_Z7computefffiiffffffffffffffffffffffffffffff_param_24];
	ld.param.f32 	%f51, [_Z7computefffiiffffffffffffffffffffffffffffff_param_25];
	ld.param.f32 	%f52, [_Z7computefffiiffffffffffffffffffffffffffffff_param_26];
	ld.param.f32 	%f53, [_Z7computefffiiffffffffffffffffffffffffffffff_param_27];
	ld.param.f32 	%f54, [_Z7computefffiiffffffffffffffffffffffffffffff_param_28];
	ld.param.f32 	%f55, [_Z7computefffiiffffffffffffffffffffffffffffff_param_29];
	ld.param.f32 	%f56, [_Z7computefffiiffffffffffffffffffffffffffffff_param_30];
	ld.param.f32 	%f57, [_Z7computefffiiffffffffffffffffffffffffffffff_param_31];
	ld.param.f32 	%f58, [_Z7computefffiiffffffffffffffffffffffffffffff_param_32];
	ld.param.f32 	%f59, [_Z7computefffiiffffffffffffffffffffffffffffff_param_33];
	ld.param.f32 	%f60, [_Z7computefffiiffffffffffffffffffffffffffffff_param_34];
	add.u64 	%rd1, %SPL, 0;
	fma.rn.f32 	%f63, %f61, 0fFBA2AEED, 0f00000000;
	sub.f32 	%f64, %f62, %f63;
	add.f32 	%f65, %f64, 0fF9A8146B;
	abs.f32 	%f66, %f65;
	setp.lt.f32 	%p1, %f66, 0f7BBCD3EB;
	selp.f32 	%f67, 0f7BBCD3EB, %f66, %p1;
	min.f32 	%f68, %f66, 0f7BBCD3EB;
	div.rn.f32 	%f69, %f68, %f67;
	mul.f32 	%f70, %f69, %f69;
	fma.rn.f32 	%f71, %f70, 0f3B33710B, 0fBC807748;
	fma.rn.f32 	%f72, %f71, %f70, 0f3D2CDAB2;
	fma.rn.f32 	%f73, %f72, %f70, 0fBD992D10;
	fma.rn.f32 	%f74, %f73, %f70, 0f3DD9EA6C;
	fma.rn.f32 	%f75, %f74, %f70, 0fBE117CB1;
	fma.rn.f32 	%f76, %f75, %f70, 0f3E4CBCE0;
	fma.rn.f32 	%f77, %f76, %f70, 0fBEAAAA7D;
	mul.f32 	%f78, %f70, %f77;
	fma.rn.f32 	%f79, %f78, %f69, %f69;
	neg.f32 	%f80, %f79;
	fma.rn.f32 	%f81, 0f3F6EE581, 0f3FD774EB, %f80;
	selp.f32 	%f82, %f81, %f79, %p1;
	selp.f32 	%f83, 0f3F6EE581, 0f3FEEE581, %p1;
	selp.f32 	%f84, %f79, %f80, %p1;
	mov.b32 	%r32, %f65;
	fma.rn.f32 	%f85, %f83, 0f3FD774EB, %f84;
	setp.lt.s32 	%p2, %r32, 0;
	selp.f32 	%f86, %f85, %f82, %p2;
	add.f32 	%f87, %f66, 0f7BBCD3EB;
	setp.eq.f32 	%p3, %f66, 0f7BBCD3EB;
	selp.f32 	%f88, 0f4016CBE4, 0f3F490FDB, %p2;
	abs.f32 	%f89, %f87;
	setp.nan.f32 	%p4, %f89, %f89;
	abs.f32 	%f90, %f86;
	selp.f32 	%f91, %f88, %f90, %p3;
	neg.f32 	%f92, %f91;
	selp.f32 	%f93, %f87, %f92, %p4;
	setp.gtu.f32 	%p5, %f252, %f93;
	@%p5 bra 	$L__BB0_31;
	ld.param.f32 	%f244, [_Z7computefffiiffffffffffffffffffffffffffffff_param_10];
	mul.f32 	%f94, %f37, %f38;
	mov.f32 	%f95, 0fD709F869;
	div.rn.f32 	%f96, %f95, %f94;
	add.f32 	%f97, %f244, %f96;
	div.rn.f32 	%f1, %f97, %f39;
	mul.f32 	%f2, %f41, 0f1CB504F3;
	abs.f32 	%f247, %f2;
	setp.lt.f32 	%p6, %f247, 0f0000000C;
	@%p6 bra 	$L__BB0_12;
	setp.gtu.f32 	%p7, %f247, 0f02400000;
	@%p7 bra 	$L__BB0_9;
	mov.f32 	%f98, 0f0000000C;
	div.approx.f32 	%f99, %f247, %f98;
	cvt.rzi.f32.f32 	%f245, %f99;
	fma.rn.f32 	%f5, %f245, 0f8000000C, %f247;
	mov.b32 	%r1, %f5;
	setp.lt.u32 	%p8, %r1, 12;
	@%p8 bra 	$L__BB0_8;
	setp.lt.u32 	%p9, %r1, -2147483647;
	@%p9 bra 	$L__BB0_6;
	add.f32 	%f103, %f245, 0fBF800000;
	setp.lt.f32 	%p12, %f5, 0f8000000C;
	add.f32 	%f104, %f103, 0fBF800000;
	selp.f32 	%f245, %f104, %f103, %p12;
	bra.uni 	$L__BB0_8;
$L__BB0_6:
	add.f32 	%f245, %f245, 0f3F800000;
	setp.ltu.f32 	%p10, %f5, 0f00000018;
	@%p10 bra 	$L__BB0_8;
	add.f32 	%f100, %f245, 0f3F800000;
	fma.rn.f32 	%f101, 0f0000000C, 0fC0400000, %f5;
	setp.ge.f32 	%p11, %f101, 0f00000000;
	add.f32 	%f102, %f100, 0f3F800000;
	selp.f32 	%f245, %f102, %f100, %p11;
$L__BB0_8:
	fma.rn.f32 	%f247, %f245, 0f8000000C, %f247;
	bra.uni 	$L__BB0_12;
$L__BB0_9:
	mov.b32 	%r2, %f247;
	and.b32  	%r33, %r2, 8388607;
	or.b32  	%r66, %r33, 1065353216;
	mov.b32 	%f246, %r66;
	and.b32  	%r34, %r2, -8388608;
	add.s32 	%r67, %r34, 159383552;
	setp.eq.s32 	%p13, %r67, 0;
	@%p13 bra 	$L__BB0_11;
$L__BB0_10:
	min.u32 	%r35, %r67, 192937984;
	add.s32 	%r36, %r66, %r35;
	mov.b32 	%f105, %r36;
	mul.f32 	%f106, %f105, 0f3F2AAAAB;
	fma.rn.f32 	%f107, %f106, 0fBFC00000, %f105;
	fma.rn.f32 	%f108, %f107, 0f3F2AAAAB, %f106;
	fma.rn.f32 	%f109, %f108, 0fBFC00000, %f105;
	mov.f32 	%f110, 0f3F2AAAAB;
	fma.rz.f32 	%f111, %f109, %f110, %f108;
	cvt.rzi.f32.f32 	%f112, %f111;
	fma.rn.f32 	%f246, %f112, 0fBFC00000, %f105;
	sub.s32 	%r67, %r67, %r35;
	mov.b32 	%r66, %f246;
	setp.ne.s32 	%p14, %r67, 0;
	setp.ne.s32 	%p15, %r66, 0;
	and.pred  	%p16, %p14, %p15;
	@%p16 bra 	$L__BB0_10;
$L__BB0_11:
	setp.gt.u32 	%p17, %r2, 2139095039;
	selp.f32 	%f114, 0f7FFFFFFF, 0f02000000, %p17;
	mul.f32 	%f115, %f246, 0f34000000;
	mul.f32 	%f247, %f114, %f115;
$L__BB0_12:
	abs.f32 	%f116, %f247;
	setp.nan.f32 	%p18, %f116, %f116;
	copysign.f32 	%f117, %f2, %f247;
	selp.f32 	%f118, %f247, %f117, %p18;
	mul.f32 	%f119, %f40, %f118;
	mul.f32 	%f120, %f43, 0f80003039;
	fma.rn.f32 	%f121, %f120, %f44, %f42;
	abs.f32 	%f122, %f121;
	abs.f32 	%f123, %f119;
	setp.gt.f32 	%p19, %f123, %f122;
	selp.f32 	%f124, %f123, %f122, %p19;
	selp.f32 	%f125, %f122, %f123, %p19;
	div.rn.f32 	%f126, %f125, %f124;
	mul.f32 	%f127, %f126, %f126;
	fma.rn.f32 	%f128, %f127, 0f3B33710B, 0fBC807748;
	fma.rn.f32 	%f129, %f128, %f127, 0f3D2CDAB2;
	fma.rn.f32 	%f130, %f129, %f127, 0fBD992D10;
	fma.rn.f32 	%f131, %f130, %f127, 0f3DD9EA6C;
	fma.rn.f32 	%f132, %f131, %f127, 0fBE117CB1;
	fma.rn.f32 	%f133, %f132, %f127, 0f3E4CBCE0;
	fma.rn.f32 	%f134, %f133, %f127, 0fBEAAAA7D;
	mul.f32 	%f135, %f127, %f134;
	fma.rn.f32 	%f136, %f135, %f126, %f126;
	neg.f32 	%f137, %f136;
	fma.rn.f32 	%f138, 0f3F6EE581, 0f3FD774EB, %f137;
	selp.f32 	%f139, %f138, %f136, %p19;
	selp.f32 	%f140, 0f3F6EE581, 0f3FEEE581, %p19;
	selp.f32 	%f141, %f136, %f137, %p19;
	mov.b32 	%r37, %f121;
	fma.rn.f32 	%f142, %f140, 0f3FD774EB, %f141;
	setp.lt.s32 	%p20, %r37, 0;
	selp.f32 	%f143, %f142, %f139, %p20;
	add.f32 	%f144, %f122, %f123;
	setp.eq.f32 	%p21, %f124, 0f00000000;
	selp.f32 	%f145, 0f40490FDB, 0f00000000, %p20;
	setp.eq.f32 	%p22, %f122, %f123;
	selp.f32 	%f146, 0f4016CBE4, 0f3F490FDB, %p20;
	selp.f32 	%f147, %f146, %f143, %p22;
	selp.f32 	%f148, %f145, %f147, %p21;
	abs.f32 	%f149, %f144;
	setp.nan.f32 	%p23, %f149, %f149;
	copysign.f32 	%f150, %f119, %f148;
	selp.f32 	%f151, %f144, %f150, %p23;
	mul.f32 	%f252, %f1, %f151;
	setp.lt.s32 	%p24, %r30, 1;
	@%p24 bra 	$L__BB0_19;
	add.f32 	%f153, %f45, 0f5F5BD2FC;
	add.f32 	%f154, %f153, %f46;
	div.rn.f32 	%f155, %f47, 0fC20BBBDA;
	add.f32 	%f17, %f154, %f155;
	and.b32  	%r9, %r30, 3;
	setp.lt.u32 	%p25, %r30, 4;
	@%p25 bra 	$L__BB0_16;
	and.b32  	%r38, %r30, 2147483644;
	neg.s32 	%r68, %r38;
$L__BB0_15:
	add.f32 	%f156, %f17, %f252;
	add.f32 	%f157, %f17, %f156;
	add.f32 	%f158, %f17, %f157;
	add.f32 	%f252, %f17, %f158;
	add.s32 	%r68, %r68, 4;
	setp.ne.s32 	%p26, %r68, 0;
	@%p26 bra 	$L__BB0_15;
$L__BB0_16:
	setp.eq.s32 	%p27, %r9, 0;
	@%p27 bra 	$L__BB0_19;
	neg.s32 	%r69, %r9;
$L__BB0_18:
	.pragma "nounroll";
	add.f32 	%f252, %f17, %f252;
	add.s32 	%r69, %r69, 1;
	setp.ne.s32 	%p28, %r69, 0;
	@%p28 bra 	$L__BB0_18;
$L__BB0_19:
	fma.rn.f32 	%f159, %f49, 0fD89679D4, %f48;
	setp.gtu.f32 	%p29, %f252, %f159;
	@%p29 bra 	$L__BB0_29;
	mov.f32 	%f160, 0f35B82FDE;
	mul.rn.f32 	%f161, %f160, %f160;
	add.f32 	%f162, %f161, 0f00000000;
	fma.rn.f32 	%f163, %f161, 0f37CBAC00, 0fBAB607ED;
	fma.rn.f32 	%f164, %f163, %f161, 0f3D2AAABB;
	fma.rn.f32 	%f165, %f164, %f161, 0fBEFFFFFF;
	fma.rn.f32 	%f166, %f165, %f162, 0f3F800000;
	add.f32 	%f167, %f166, %f51;
	div.rn.f32 	%f25, %f50, %f167;
	mul.f32 	%f168, %f25, 0f3F22F983;
	cvt.rni.s32.f32 	%r73, %f168;
	cvt.rn.f32.s32 	%f169, %r73;
	fma.rn.f32 	%f170, %f169, 0fBFC90FDA, %f25;
	fma.rn.f32 	%f171, %f169, 0fB3A22168, %f170;
	fma.rn.f32 	%f253, %f169, 0fA7C234C5, %f171;
	abs.f32 	%f27, %f25;
	setp.ltu.f32 	%p30, %f27, 0f47CE4780;
	@%p30 bra 	$L__BB0_28;
	setp.neu.f32 	%p31, %f27, 0f7F800000;
	@%p31 bra 	$L__BB0_23;
	mov.f32 	%f174, 0f00000000;
	mul.rn.f32 	%f253, %f25, %f174;
	mov.b32 	%r73, 0;
	bra.uni 	$L__BB0_28;
$L__BB0_23:
	mov.b32 	%r17, %f25;
	shl.b32 	%r40, %r17, 8;
	or.b32  	%r18, %r40, -2147483648;
	mov.b64 	%rd24, 0;
	mov.b32 	%r70, 0;
	mov.u64 	%rd22, __cudart_i2opi_f;
	mov.u64 	%rd23, %rd1;
$L__BB0_24:
	.pragma "nounroll";
	ld.global.nc.u32 	%r41, [%rd22];
	mad.wide.u32 	%rd12, %r41, %r18, %rd24;
	shr.u64 	%rd24, %rd12, 32;
	st.local.u32 	[%rd23], %rd12;
	add.s32 	%r70, %r70, 1;
	add.s64 	%rd23, %rd23, 4;
	add.s64 	%rd22, %rd22, 4;
	setp.ne.s32 	%p32, %r70, 6;
	@%p32 bra 	$L__BB0_24;
	shr.u32 	%r42, %r17, 23;
	st.local.u32 	[%rd1+24], %rd24;
	and.b32  	%r21, %r42, 31;
	and.b32  	%r43, %r42, 224;
	add.s32 	%r44, %r43, -128;
	shr.u32 	%r45, %r44, 5;
	mul.wide.u32 	%rd13, %r45, 4;
	sub.s64 	%rd8, %rd1, %rd13;
	ld.local.u32 	%r71, [%rd8+24];
	ld.local.u32 	%r72, [%rd8+20];
	setp.eq.s32 	%p33, %r21, 0;
	@%p33 bra 	$L__BB0_27;
	shf.l.wrap.b32 	%r71, %r72, %r71, %r21;
	ld.local.u32 	%r46, [%rd8+16];
	shf.l.wrap.b32 	%r72, %r46, %r72, %r21;
$L__BB0_27:
	shr.u32 	%r47, %r71, 30;
	shf.l.wrap.b32 	%r48, %r72, %r71, 2;
	shl.b32 	%r49, %r72, 2;
	shr.u32 	%r50, %r48, 31;
	add.s32 	%r51, %r50, %r47;
	neg.s32 	%r52, %r51;
	setp.lt.s32 	%p34, %r17, 0;
	selp.b32 	%r73, %r52, %r51, %p34;
	xor.b32  	%r53, %r48, %r17;
	shr.s32 	%r54, %r48, 31;
	xor.b32  	%r55, %r54, %r48;
	xor.b32  	%r56, %r54, %r49;
	cvt.u64.u32 	%rd14, %r55;
	shl.b64 	%rd15, %rd14, 32;
	cvt.u64.u32 	%rd16, %r56;
	or.b64  	%rd17, %rd15, %rd16;
	cvt.rn.f64.s64 	%fd1, %rd17;
	mul.f64 	%fd2, %fd1, 0d3BF921FB54442D19;
	cvt.rn.f32.f64 	%f172, %fd2;
	neg.f32 	%f173, %f172;
	setp.lt.s32 	%p35, %r53, 0;
	selp.f32 	%f253, %f173, %f172, %p35;
$L__BB0_28:
	add.s32 	%r58, %r73, 1;
	mul.rn.f32 	%f175, %f253, %f253;
	and.b32  	%r59, %r73, 1;
	setp.eq.b32 	%p36, %r59, 1;
	selp.f32 	%f176, %f253, 0f3F800000, %p36;
	fma.rn.f32 	%f177, %f175, %f176, 0f00000000;
	fma.rn.f32 	%f178, %f175, 0f37CBAC00, 0fBAB607ED;
	selp.f32 	%f179, 0fB94D4153, %f178, %p36;
	selp.f32 	%f180, 0f3C0885E4, 0f3D2AAABB, %p36;
	fma.rn.f32 	%f181, %f179, %f175, %f180;
	selp.f32 	%f182, 0fBE2AAAA8, 0fBEFFFFFF, %p36;
	fma.rn.f32 	%f183, %f181, %f175, %f182;
	fma.rn.f32 	%f184, %f183, %f177, %f176;
	and.b32  	%r60, %r58, 2;
	setp.eq.s32 	%p37, %r60, 0;
	mov.f32 	%f185, 0f00000000;
	sub.f32 	%f186, %f185, %f184;
	selp.f32 	%f187, %f184, %f186, %p37;
	sub.f32 	%f188, %f187, %f52;
	mul.f32 	%f189, %f54, 0f79E47234;
	div.rn.f32 	%f190, %f189, 0f000003EC;
	mov.f32 	%f191, 0f85B52DD9;
	sub.f32 	%f192, %f191, %f57;
	sub.f32 	%f193, %f56, %f192;
	abs.f32 	%f194, %f193;
	fma.rn.f32 	%f195, %f194, 0fBF000000, 0f3F000000;
	rsqrt.approx.ftz.f32 	%f196, %f195;
	mul.f32 	%f197, %f195, %f196;
	mul.f32 	%f198, %f196, 0fBF000000;
	fma.rn.f32 	%f199, %f197, %f198, 0f3F000000;
	fma.rn.f32 	%f200, %f197, %f199, %f197;
	setp.eq.f32 	%p38, %f194, 0f3F800000;
	selp.f32 	%f201, 0f00000000, %f200, %p38;
	setp.gt.f32 	%p39, %f194, 0f3F0F5C29;
	selp.f32 	%f202, %f201, %f194, %p39;
	copysign.f32 	%f203, %f193, %f202;
	mul.f32 	%f204, %f203, %f203;
	fma.rn.f32 	%f205, %f204, 0f3D10ECEF, 0f3C8B1ABB;
	fma.rn.f32 	%f206, %f205, %f204, 0f3CFC028C;
	fma.rn.f32 	%f207, %f206, %f204, 0f3D372139;
	fma.rn.f32 	%f208, %f207, %f204, 0f3D9993DB;
	fma.rn.f32 	%f209, %f208, %f204, 0f3E2AAAC6;
	mul.f32 	%f210, %f204, %f209;
	fma.rn.f32 	%f211, %f210, %f203, %f203;
	neg.f32 	%f212, %f211;
	selp.f32 	%f213, %f211, %f212, %p39;
	fma.rn.f32 	%f214, 0f3F6EE581, 0f3FD774EB, %f213;
	setp.gt.f32 	%p40, %f193, 0f3F0F5C29;
	selp.f32 	%f215, %f211, %f214, %p40;
	add.f32 	%f216, %f215, %f215;
	selp.f32 	%f217, %f216, %f215, %p39;
	sub.f32 	%f218, %f55, %f217;
	sub.f32 	%f219, %f190, %f218;
	abs.f32 	%f220, %f219;
	mov.f32 	%f221, 0f3FB8AA3B;
	mul.rn.f32 	%f222, %f220, %f221;
	cvt.rzi.f32.f32 	%f223, %f222;
	abs.f32 	%f224, %f223;
	setp.gt.f32 	%p41, %f224, 0f42FC0000;
	mov.f32 	%f225, 0f42FC0000;
	copysign.f32 	%f226, %f223, %f225;
	selp.f32 	%f227, %f226, %f223, %p41;
	fma.rn.f32 	%f228, %f227, 0fBF317218, %f220;
	fma.rn.f32 	%f229, %f227, 0f3102E308, %f228;
	mul.f32 	%f230, %f229, 0f3FB8AA3B;
	add.f32 	%f231, %f227, 0f4B40007D;
	mov.b32 	%r61, %f231;
	shl.b32 	%r62, %r61, 23;
	mov.b32 	%f232, %r62;
	ex2.approx.ftz.f32 	%f233, %f230;
	mul.f32 	%f234, %f233, %f232;
	mov.f32 	%f235, 0f3E000000;
	div.approx.ftz.f32 	%f236, %f235, %f234;
	fma.rn.f32 	%f237, %f234, 0f40000000, %f236;
	div.rn.f32 	%f238, %f53, %f237;
	mov.f32 	%f239, 0fFA0E634A;
	div.rn.f32 	%f240, %f239, %f238;
	add.f32 	%f252, %f188, %f240;
$L__BB0_29:
	ld.param.u32 	%r65, [_Z7computefffiiffffffffffffffffffffffffffffff_param_4];
	setp.lt.s32 	%p42, %r65, 1;
	@%p42 bra 	$L__BB0_31;
	sub.f32 	%f241, %f58, %f59;
	add.f32 	%f242, %f241, 0fF9C64350;
	add.f32 	%f243, %f60, 0f859C6443;
	add.f32 	%f252, %f242, %f243;
$L__BB0_31:
	add.u64 	%rd18, %SP, 32;
	add.u64 	%rd19, %SPL, 32;
	cvt.f64.f32 	%fd3, %f252;
	st.local.f64 	[%rd19], %fd3;
	mov.u64 	%rd20, $str;
	cvta.global.u64 	%rd21, %rd20;
	{ // callseq 0, 0
	.param .b64 param0;
	st.param.b64 	[param0], %rd21;
	.param .b64 param1;
	st.param.b64 	[param1], %rd18;
	.param .b32 retval0;
	call.uni (retval0), 
	vprintf, 
	(
	param0, 
	param1
	);
	ld.param.b32 	%r63, [retval0];
	} // callseq 0
	ret;

}


// ===== COMPILED SASS (sm_100) =====

	.target	sm_100

	.elftype	@"ET_EXEC"


//--------------------- .note.nv.tkinfo           --------------------------
	.section	.note.nv.tkinfo,"",@"SHT_NOTE"
	.sectionflags	@"SHF_NOTE_NV_TKINFO"
	.tkinfo
        /*0018*/ 	.word	0x00000002
        /*0030*/ 	.string	""
        /*0030*/ 	.string	"ptxas"
        /*0030*/ 	.string	"Cuda compilation tools, release 13.0, V13.0.88"
        /*0030*/ 	.string	"Build cuda_13.0.r13.0/compiler.36424714_0"
        /*0030*/ 	.string	"-arch sm_100 -m 64 "



//--------------------- .note.nv.cuinfo           --------------------------
	.section	.note.nv.cuinfo,"",@"SHT_NOTE"
	.sectionflags	@"SHF_NOTE_NV_CUINFO"
        /*0018*/ 	.short	0x0002
        /*001a*/ 	.short	0x0064
        /*001c*/ 	.short	0x0082
	.zero		2


//--------------------- .nv.info                  --------------------------
	.section	.nv.info,"",@"SHT_CUDA_INFO"
	.align	4


	//----- nvinfo : EIATTR_REGCOUNT
	.align		4
        /*0000*/ 	.byte	0x04, 0x2f
        /*0002*/ 	.short	(.L_3 - .L_2)
	.align		4
.L_2:
        /*0004*/ 	.word	index@(_Z7computefffiiffffffffffffffffffffffffffffff)
        /*0008*/ 	.word	0x00000018


	//----- nvinfo : EIATTR_FRAME_SIZE
	.align		4
.L_3:
        /*000c*/ 	.byte	0x04, 0x11
        /*000e*/ 	.short	(.L_5 - .L_4)
	.align		4
.L_4:
        /*0010*/ 	.word	index@($__internal_0_$__cuda_sm3x_div_rn_noftz_f32_slowpath)
        /*0014*/ 	.word	0x00000028


	//----- nvinfo : EIATTR_FRAME_SIZE
	.align		4
.L_5:
        /*0018*/ 	.byte	0x04, 0x11
        /*001a*/ 	.short	(.L_7 - .L_6)
	.align		4
.L_6:
        /*001c*/ 	.word	index@(_Z7computefffiiffffffffffffffffffffffffffffff)
        /*0020*/ 	.word	0x00000028


	//----- nvinfo : EIATTR_MIN_STACK_SIZE
	.align		4
.L_7:
        /*0024*/ 	.byte	0x04, 0x12
        /*0026*/ 	.short	(.L_9 - .L_8)
	.align		4
.L_8:
        /*0028*/ 	.word	index@(_Z7computefffiiffffffffffffffffffffffffffffff)
        /*002c*/ 	.word	0x00000028
.L_9:


//--------------------- .nv.compat                --------------------------
	.section	.nv.compat,"",@"SHT_CUDA_COMPAT_INFO"
	.align	4
        /*0000*/ 	.byte	0x02, 0x09, 0x00, 0x00, 0x02, 0x02, 0x01, 0x00, 0x02, 0x05, 0x05, 0x00, 0x03, 0x07, 0x01, 0x01
        /*0010*/ 	.byte	0x02, 0x03, 0x00, 0x00, 0x02, 0x06, 0x01, 0x00, 0x04, 0x0b, 0x08, 0x00, 0x01, 0x00, 0x00, 0x00
        /*0020*/ 	.byte	0x00, 0x00, 0x00, 0x00


//--------------------- .nv.info._Z7computefffiiffffffffffffffffffffffffffffff --------------------------
	.section	.nv.info._Z7computefffiiffffffffffffffffffffffffffffff,"",@"SHT_CUDA_INFO"
	.sectionflags	@""
	.align	4


	//----- nvinfo : EIATTR_CUDA_API_VERSION
	.align		4
        /*0000*/ 	.byte	0x04, 0x37
        /*0002*/ 	.short	(.L_11 - .L_10)
.L_10:
        /*0004*/ 	.word	0x00000082


	//----- nvinfo : EIATTR_KPARAM_INFO
	.align		4
.L_11:
        /*0008*/ 	.byte	0x04, 0x17
        /*000a*/ 	.short	(.L_13 - .L_12)
.L_12:
        /*000c*/ 	.word	0x00000000
        /*0010*/ 	.short	0x0022
        /*0012*/ 	.short	0x0088
        /*0014*/ 	.byte	0x00, 0xf0, 0x11, 0x00


	//----- nvinfo : EIATTR_KPARAM_INFO
	.align		4
.L_13:
        /*0018*/ 	.byte	0x04, 0x17
        /*001a*/ 	.short	(.L_15 - .L_14)
.L_14:
        /*001c*/ 	.word	0x00000000
        /*0020*/ 	.short	0x0021
        /*0022*/ 	.short	0x0084
        /*0024*/ 	.byte	0x00, 0xf0, 0x11, 0x00


	//----- nvinfo : EIATTR_KPARAM_INFO
	.align		4
.L_15:
        /*0028*/ 	.byte	0x04, 0x17
        /*002a*/ 	.short	(.L_17 - .L_16)
.L_16:
        /*002c*/ 	.word	0x00000000
        /*0030*/ 	.short	0x0020
        /*0032*/ 	.short	0x0080
        /*0034*/ 	.byte	0x00, 0xf0, 0x11, 0x00


	//----- nvinfo : EIATTR_KPARAM_INFO
	.align		4
.L_17:
        /*0038*/ 	.byte	0x04, 0x17
        /*003a*/ 	.short	(.L_19 - .L_18)
.L_18:
        /*003c*/ 	.word	0x00000000
        /*0040*/ 	.short	0x001f
        /*0042*/ 	.short	0x007c
        /*0044*/ 	.byte	0x00, 0xf0, 0x11, 0x00


	//----- nvinfo : EIATTR_KPARAM_INFO
	.align		4
.L_19:
        /*0048*/ 	.byte	0x04, 0x17
        /*004a*/ 	.short	(.L_21 - .L_20)
.L_20:
        /*004c*/ 	.word	0x00000000
        /*0050*/ 	.short	0x001e
        /*0052*/ 	.short	0x0078
        /*0054*/ 	.byte	0x00, 0xf0, 0x11, 0x00


	//----- nvinfo : EIATTR_KPARAM_INFO
	.align		4
.L_21:
        /*0058*/ 	.byte	0x04, 0x17
        /*005a*/ 	.short	(.L_23 - .L_22)
.L_22:
        /*005c*/ 	.word	0x00000000
        /*0060*/ 	.short	0x001d
        /*0062*/ 	.short	0x0074
        /*0064*/ 	.byte	0x00, 0xf0, 0x11, 0x00


	//----- nvinfo : EIATTR_KPARAM_INFO
	.align		4
.L_23:
        /*0068*/ 	.byte	0x04, 0x17
        /*006a*/ 	.short	(.L_25 - .L_24)
.L_24:
        /*006c*/ 	.word	0x00000000
        /*0070*/ 	.short	0x001c
        /*0072*/ 	.short	0x0070
        /*0074*/ 	.byte	0x00, 0xf0, 0x11, 0x00


	//----- nvinfo : EIATTR_KPARAM_INFO
	.align		4
.L_25:
        /*0078*/ 	.byte	0x04, 0x17
        /*007a*/ 	.short	(.L_27 - .L_26)
.L_26:
        /*007c*/ 	.word	0x00000000
        /*0080*/ 	.short	0x001b
        /*0082*/ 	.short	0x006c
        /*0084*/ 	.byte	0x00, 0xf0, 0x11, 0x00


	//----- nvinfo : EIATTR_KPARAM_INFO
	.align		4
.L_27:
        /*0088*/ 	.byte	0x04, 0x17
        /*008a*/ 	.short	(.L_29 - .L_28)
.L_28:
        /*008c*/ 	.word	0x00000000
        /*0090*/ 	.short	0x001a
        /*0092*/ 	.short	0x0068
        /*0094*/ 	.byte	0x00, 0xf0, 0x11, 0x00


	//----- nvinfo : EIATTR_KPARAM_INFO
	.align		4
.L_29:
        /*0098*/ 	.byte	0x04, 0x17
        /*009a*/ 	.short	(.L_31 - .L_30)
.L_30:
        /*009c*/ 	.word	0x00000000
        /*00a0*/ 	.short	0x0019
        /*00a2*/ 	.short	0x0064
        /*00a4*/ 	.byte	0x00, 0xf0, 0x11, 0x00


	//----- nvinfo : EIATTR_KPARAM_INFO
	.align		4
.L_31:
        /*00a8*/ 	.byte	0x04, 0x17
        /*00aa*/ 	.short	(.L_33 - .L_32)
.L_32:
        /*00ac*/ 	.word	0x00000000
        /*00b0*/ 	.short	0x0018
        /*00b2*/ 	.short	0x0060
        /*00b4*/ 	.byte	0x00, 0xf0, 0x11, 0x00


	//----- nvinfo : EIATTR_KPARAM_INFO
	.align		4
.L_33:
        /*00b8*/ 	.byte	0x04, 0x17
        /*00ba*/ 	.short	(.L_35 - .L_34)
.L_34:
        /*00bc*/ 	.word	0x00000000
        /*00c0*/ 	.short	0x0017
        /*00c2*/ 	.short	0x005c
        /*00c4*/ 	.byte	0x00, 0xf0, 0x11, 0x00


	//----- nvinfo : EIATTR_KPARAM_INFO
	.align		4
.L_35:
        /*00c8*/ 	.byte	0x04, 0x17
        /*00ca*/ 	.short	(.L_37 - .L_36)
.L_36:
        /*00cc*/ 	.word	0x00000000
        /*00d0*/ 	.short	0x0016
        /*00d2*/ 	.short	0x0058
        /*00d4*/ 	.byte	0x00, 0xf0, 0x11, 0x00


	//----- nvinfo : EIATTR_KPARAM_INFO
	.align		4
.L_37:
        /*00d8*/ 	.byte	0x04, 0x17
        /*00da*/ 	.short	(.L_39 - .L_38)
.L_38:
        /*00dc*/ 	.word	0x00000000
        /*00e0*/ 	.short	0x0015
        /*00e2*/ 	.short	0x0054
        /*00e4*/ 	.byte	0x00, 0xf0, 0x11, 0x00


	//----- nvinfo : EIATTR_KPARAM_INFO
	.align		4
.L_39:
        /*00e8*/ 	.byte	0x04, 0x17
        /*00ea*/ 	.short	(.L_41 - .L_40)
.L_40:
        /*00ec*/ 	.word	0x00000000
        /*00f0*/ 	.short	0x0014
        /*00f2*/ 	.short	0x0050
        /*00f4*/ 	.byte	0x00, 0xf0, 0x11, 0x00


	//----- nvinfo : EIATTR_KPARAM_INFO
	.align		4
.L_41:
        /*00f8*/ 	.byte	0x04, 0x17
        /*00fa*/ 	.short	(.L_43 - .L_42)
.L_42:
        /*00fc*/ 	.word	0x00000000
        /*0100*/ 	.short	0x0013
        /*0102*/ 	.short	0x004c
        /*0104*/ 	.byte	0x00, 0xf0, 0x11, 0x00


	//----- nvinfo : EIATTR_KPARAM_INFO
	.align		4
.L_43:
        /*0108*/ 	.byte	0x04, 0x17
        /*010a*/ 	.short	(.L_45 - .L_44)
.L_44:
        /*010c*/ 	.word	0x00000000
        /*0110*/ 	.short	0x0012
        /*0112*/ 	.short	0x0048
        /*0114*/ 	.byte	0x00, 0xf0, 0x11, 0x00


	//----- nvinfo : EIATTR_KPARAM_INFO
	.align		4
.L_45:
        /*0118*/ 	.byte	0x04, 0x17
        /*011a*/ 	.short	(.L_47 - .L_46)
.L_46:
        /*011c*/ 	.word	0x00000000
        /*0120*/ 	.short	0x0011
        /*0122*/ 	.short	0x0044
        /*0124*/ 	.byte	0x00, 0xf0, 0x11, 0x00


	//----- nvinfo : EIATTR_KPARAM_INFO
	.align		4
.L_47:
        /*0128*/ 	.byte	0x04, 0x17
        /*012a*/ 	.short	(.L_49 - .L_48)
.L_48:
        /*012c*/ 	.word	0x00000000
        /*0130*/ 	.short	0x0010
        /*0132*/ 	.short	0x0040
        /*0134*/ 	.byte	0x00, 0xf0, 0x11, 0x00


	//----- nvinfo : EIATTR_KPARAM_INFO
	.align		4
.L_49:
        /*0138*/ 	.byte	0x04, 0x17
        /*013a*/ 	.short	(.L_51 - .L_50)
.L_50:
        /*013c*/ 	.word	0x00000000
        /*0140*/ 	.short	0x000f
        /*0142*/ 	.short	0x003c
        /*0144*/ 	.byte	0x00, 0xf0, 0x11, 0x00


	//----- nvinfo : EIATTR_KPARAM_INFO
	.align		4
.L_51:
        /*0148*/ 	.byte	0x04, 0x17
        /*014a*/ 	.short	(.L_53 - .L_52)
.L_52:
        /*014c*/ 	.word	0x00000000
        /*0150*/ 	.short	0x000e
        /*0152*/ 	.short	0x0038
        /*0154*/ 	.byte	0x00, 0xf0, 0x11, 0x00


	//----- nvinfo : EIATTR_KPARAM_INFO
	.align		4
.L_53:
        /*0158*/ 	.byte	0x04, 0x17
        /*015a*/ 	.short	(.L_55 - .L_54)
.L_54:
        /*015c*/ 	.word	0x00000000
        /*0160*/ 	.short	0x000d
        /*0162*/ 	.short	0x0034
        /*0164*/ 	.byte	0x00, 0xf0, 0x11, 0x00


	//----- nvinfo : EIATTR_KPARAM_INFO
	.align		4
.L_55:
        /*0168*/ 	.byte	0x04, 0x17
        /*016a*/ 	.short	(.L_57 - .L_56)
.L_56:
        /*016c*/ 	.word	0x00000000
        /*0170*/ 	.short	0x000c
        /*0172*/ 	.short	0x0030
        /*0174*/ 	.byte	0x00, 0xf0, 0x11, 0x00


	//----- nvinfo : EIATTR_KPARAM_INFO
	.align		4
.L_57:
        /*0178*/ 	.byte	0x04, 0x17
        /*017a*/ 	.short	(.L_59 - .L_58)
.L_58:
        /*017c*/ 	.word	0x00000000
        /*0180*/ 	.short	0x000b
        /*0182*/ 	.short	0x002c
        /*0184*/ 	.byte	0x00, 0xf0, 0x11, 0x00


	//----- nvinfo : EIATTR_KPARAM_INFO
	.align		4
.L_59:
        /*0188*/ 	.byte	0x04, 0x17
        /*018a*/ 	.short	(.L_61 - .L_60)
.L_60:
        /*018c*/ 	.word	0x00000000
        /*0190*/ 	.short	0x000a
        /*0192*/ 	.short	0x0028
        /*0194*/ 	.byte	0x00, 0xf0, 0x11, 0x00


	//----- nvinfo : EIATTR_KPARAM_INFO
	.align		4
.L_61:
        /*0198*/ 	.byte	0x04, 0x17
        /*019a*/ 	.short	(.L_63 - .L_62)
.L_62:
        /*019c*/ 	.word	0x00000000
        /*01a0*/ 	.short	0x0009
        /*01a2*/ 	.short	0x0024
        /*01a4*/ 	.byte	0x00, 0xf0, 0x11, 0x00


	//----- nvinfo : EIATTR_KPARAM_INFO
	.align		4
.L_63:
        /*01a8*/ 	.byte	0x04, 0x17
        /*01aa*/ 	.short	(.L_65 - .L_64)
.L_64:
        /*01ac*/ 	.word	0x00000000
        /*01b0*/ 	.short	0x0008
        /*01b2*/ 	.short	0x0020
        /*01b4*/ 	.byte	0x00, 0xf0, 0x11, 0x00


	//----- nvinfo : EIATTR_KPARAM_INFO
	.align		4
.L_65:
        /*01b8*/ 	.byte	0x04, 0x17
        /*01ba*/ 	.short	(.L_67 - .L_66)
.L_66:
        /*01bc*/ 	.word	0x00000000
        /*01c0*/ 	.short	0x0007
        /*01c2*/ 	.short	0x001c
        /*01c4*/ 	.byte	0x00, 0xf0, 0x11, 0x00


	//----- nvinfo : EIATTR_KPARAM_INFO
	.align		4
.L_67:
        /*01c8*/ 	.byte	0x04, 0x17
        /*01ca*/ 	.short	(.L_69 - .L_68)
.L_68:
        /*01cc*/ 	.word	0x00000000
        /*01d0*/ 	.short	0x0006
        /*01d2*/ 	.short	0x0018
        /*01d4*/ 	.byte	0x00, 0xf0, 0x11, 0x00


	//----- nvinfo : EIATTR_KPARAM_INFO
	.align		4
.L_69:
        /*01d8*/ 	.byte	0x04, 0x17
        /*01da*/ 	.short	(.L_71 - .L_70)
.L_70:
        /*01dc*/ 	.word	0x00000000
        /*01e0*/ 	.short	0x0005
        /*01e2*/ 	.short	0x0014
        /*01e4*/ 	.byte	0x00, 0xf0, 0x11, 0x00


	//----- nvinfo : EIATTR_KPARAM_INFO
	.align		4
.L_71:
        /*01e8*/ 	.byte	0x04, 0x17
        /*01ea*/ 	.short	(.L_73 - .L_72)
.L_72:
        /*01ec*/ 	.word	0x00000000
        /*01f0*/ 	.short	0x0004
        /*01f2*/ 	.short	0x0010
        /*01f4*/ 	.byte	0x00, 0xf0, 0x11, 0x00


	//----- nvinfo : EIATTR_KPARAM_INFO
	.align		4
.L_73:
        /*01f8*/ 	.byte	0x04, 0x17
        /*01fa*/ 	.short	(.L_75 - .L_74)
.L_74:
        /*01fc*/ 	.word	0x00000000
        /*0200*/ 	.short	0x0003
        /*0202*/ 	.short	0x000c
        /*0204*/ 	.byte	0x00, 0xf0, 0x11, 0x00


	//----- nvinfo : EIATTR_KPARAM_INFO
	.align		4
.L_75:
        /*0208*/ 	.byte	0x04, 0x17
        /*020a*/ 	.short	(.L_77 - .L_76)
.L_76:
        /*020c*/ 	.word	0x00000000
        /*0210*/ 	.short	0x0002
        /*0212*/ 	.short	0x0008
        /*0214*/ 	.byte	0x00, 0xf0, 0x11, 0x00


	//----- nvinfo : EIATTR_KPARAM_INFO
	.align		4
.L_77:
        /*0218*/ 	.byte	0x04, 0x17
        /*021a*/ 	.short	(.L_79 - .L_78)
.L_78:
        /*021c*/ 	.word	0x00000000
        /*0220*/ 	.short	0x0001
        /*0222*/ 	.short	0x0004
        /*0224*/ 	.byte	0x00, 0xf0, 0x11, 0x00


	//----- nvinfo : EIATTR_KPARAM_INFO
	.align		4
.L_79:
        /*0228*/ 	.byte	0x04, 0x17
        /*022a*/ 	.short	(.L_81 - .L_80)
.L_80:
        /*022c*/ 	.word	0x00000000
        /*0230*/ 	.short	0x0000
        /*0232*/ 	.short	0x0000
        /*0234*/ 	.byte	0x00, 0xf0, 0x11, 0x00


	//----- nvinfo : EIATTR_SPARSE_MMA_MASK
	.align		4
.L_81:
        /*0238*/ 	.byte	0x03, 0x50
        /*023a*/ 	.short	0x0000


	//----- nvinfo : EIATTR_MAXREG_COUNT
	.align		4
        /*023c*/ 	.byte	0x03, 0x1b
        /*023e*/ 	.short	0x00ff


	//----- nvinfo : EIATTR_EXTERNS
	.align		4
        /*0240*/ 	.byte	0x04, 0x0f
        /*0242*/ 	.short	(.L_83 - .L_82)


	//   ....[0]....
	.align		4
.L_82:
        /*0244*/ 	.word	index@(vprintf)


	//----- nvinfo : EIATTR_MERCURY_ISA_VERSION
	.align		4
.L_83:
        /*0248*/ 	.byte	0x03, 0x5f
        /*024a*/ 	.short	0x0101


	//----- nvinfo : EIATTR_VRC_CTA_INIT_COUNT
	.align		4
        /*024c*/ 	.byte	0x02, 0x4a
	.zero		1
	.zero		1


	//----- nvinfo : EIATTR_SYSCALL_OFFSETS
	.align		4
        /*0250*/ 	.byte	0x04, 0x46
        /*0252*/ 	.short	(.L_85 - .L_84)


	//   ....[0]....
.L_84:
        /*0254*/ 	.word	0x00001ea0


	//----- nvinfo : EIATTR_EXIT_INSTR_OFFSETS
	.align		4
.L_85:
        /*0258*/ 	.byte	0x04, 0x1c
        /*025a*/ 	.short	(.L_87 - .L_86)


	//   ....[0]....
.L_86:
        /*025c*/ 	.word	0x00001eb0


	//----- nvinfo : EIATTR_CRS_STACK_SIZE
	.align		4
.L_87:
        /*0260*/ 	.byte	0x04, 0x1e
        /*0262*/ 	.short	(.L_89 - .L_88)
.L_88:
        /*0264*/ 	.word	0x00000000


	//----- nvinfo : EIATTR_CBANK_PARAM_SIZE
	.align		4
.L_89:
        /*0268*/ 	.byte	0x03, 0x19
        /*026a*/ 	.short	0x008c


	//----- nvinfo : EIATTR_PARAM_CBANK
	.align		4
        /*026c*/ 	.byte	0x04, 0x0a
        /*026e*/ 	.short	(.L_91 - .L_90)
	.align		4
.L_90:
        /*0270*/ 	.word	index@(.nv.constant0._Z7computefffiiffffffffffffffffffffffffffffff)
        /*0274*/ 	.short	0x0380
        /*0276*/ 	.short	0x008c


	//----- nvinfo : EIATTR_SW_WAR
	.align		4
.L_91:
        /*0278*/ 	.byte	0x04, 0x36
        /*027a*/ 	.short	(.L_93 - .L_92)
.L_92:
        /*027c*/ 	.word	0x00000008
.L_93:


//--------------------- .nv.callgraph             --------------------------
	.section	.nv.callgraph,"",@"SHT_CUDA_CALLGRAPH"
	.align	4
	.sectionentsize	8
	.align		4
        /*0000*/ 	.word	0x00000000
	.align		4
        /*0004*/ 	.word	0xffffffff
	.align		4
        /*0008*/ 	.word	index@(_Z7computefffiiffffffffffffffffffffffffffffff)
	.align		4
        /*000c*/ 	.word	index@(vprintf)
	.align		4
        /*0010*/ 	.word	0x00000000
	.align		4
        /*0014*/ 	.word	0xfffffffe
	.align		4
        /*0018*/ 	.word	0x00000000
	.align		4
        /*001c*/ 	.word	0xfffffffd
	.align		4
        /*0020*/ 	.word	0x00000000
	.align		4
        /*0024*/ 	.word	0xfffffffc


//--------------------- .nv.constant4             --------------------------
	.section	.nv.constant4,"a",@progbits
	.align	8
	.align		8
.nv.constant4:
        /*0000*/ 	.dword	vprintf
	.align		8
        /*0008*/ 	.dword	$str
	.align		8
        /*0010*/ 	.dword	__cudart_i2opi_f


//--------------------- .text._Z7computefffiiffffffffffffffffffffffffffffff --------------------------
	.section	.text._Z7computefffiiffffffffffffffffffffffffffffff,"ax",@progbits
	.align	128
        .global         _Z7computefffiiffffffffffffffffffffffffffffff
        .type           _Z7computefffiiffffffffffffffffffffffffffffff,@function
        .size           _Z7computefffiiffffffffffffffffffffffffffffff,(.L_x_35 - _Z7computefffiiffffffffffffffffffffffffffffff)
        .other          _Z7computefffiiffffffffffffffffffffffffffffff,@"STO_CUDA_ENTRY STV_DEFAULT"
_Z7computefffiiffffffffffffffffffffffffffffff:
.text._Z7computefffiiffffffffffffffffffffffffffffff:
[----:B------:R-:W0:Y:S08]  /*0000*/  LDC R1, c[0x0][0x37c] ;  /* 0x0000df00ff017b82 */ /* 0x000e300000000800 */
[----:B------:R-:W1:Y:S01]  /*0010*/  LDC R0, c[0x0][0x384] ;  /* 0x0000e100ff007b82 */ /* 0x000e620000000800 */
[----:B------:R-:W2:Y:S01]  /*0020*/  LDCU UR4, c[0x0][0x388] ;  /* 0x00007100ff0477ac */ /* 0x000ea20008000800 */
[----:B0-----:R-:W-:Y:S01]  /*0030*/  IADD3 R1, PT, PT, R1, -0x28, RZ ;  /* 0xffffffd801017810 */ /* 0x001fe20007ffe0ff */
[----:B------:R-:W0:Y:S05]  /*0040*/  LDCU UR6, c[0x0][0x2fc] ;  /* 0x00005f80ff0677ac */ /* 0x000e2a0008000800 */
[----:B------:R-:W3:Y:S01]  /*0050*/  LDC R6, c[0x0][0x2f8] ;  /* 0x0000be00ff067b82 */ /* 0x000ee20000000800 */
[----:B-1----:R-:W-:-:S04]  /*0060*/  FFMA R0, R0, -1.68940001485638669425e+36, RZ ;  /* 0xfba2aeed00007823 */ /* 0x002fc800000000ff */
[----:B--2---:R-:W-:Y:S01]  /*0070*/  FADD R0, -R0, UR4 ;  /* 0x0000000400007e21 */ /* 0x004fe20008000100 */
[----:B------:R-:W1:Y:S03]  /*0080*/  LDCU UR4, c[0x0][0x380] ;  /* 0x00007000ff0477ac */ /* 0x000e660008000800 */
[----:B------:R-:W-:-:S05]  /*0090*/  FADD R4, R0, -1.09089999729914137661e+35 ;  /* 0xf9a8146b00047421 */ /* 0x000fca0000000000 */
[C---:B------:R-:W-:Y:S02]  /*00a0*/  FMNMX.NAN R3, |R4|.reuse, 1.96090003289821789749e+36, !PT ;  /* 0x7bbcd3eb04037809 */ /* 0x040fe40007820200 */
[C---:B------:R-:W-:Y:S02]  /*00b0*/  FMNMX R2, |R4|.reuse, 1.96090003289821789749e+36, PT ;  /* 0x7bbcd3eb04027809 */ /* 0x040fe40003800200 */
[----:B------:R-:W2:Y:S01]  /*00c0*/  MUFU.RCP R0, R3 ;  /* 0x0000000300007308 */ /* 0x000ea20000001000 */
[----:B------:R-:W-:-:S07]  /*00d0*/  FSETP.GEU.AND P2, PT, |R4|, 1.96090003289821789749e+36, PT ;  /* 0x7bbcd3eb0400780b */ /* 0x000fce0003f4e200 */
[----:B------:R-:W4:Y:S01]  /*00e0*/  FCHK P0, R2, R3 ;  /* 0x0000000302007302 */ /* 0x000f220000000000 */
[----:B--2---:R-:W-:-:S04]  /*00f0*/  FFMA R5, -R3, R0, 1 ;  /* 0x3f80000003057423 */ /* 0x004fc80000000100 */
[----:B------:R-:W-:-:S04]  /*0100*/  FFMA R5, R0, R5, R0 ;  /* 0x0000000500057223 */ /* 0x000fc80000000000 */
[----:B------:R-:W-:-:S04]  /*0110*/  FFMA R0, R2, R5, RZ ;  /* 0x0000000502007223 */ /* 0x000fc800000000ff */
[----:B------:R-:W-:-:S04]  /*0120*/  FFMA R7, -R3, R0, R2 ;  /* 0x0000000003077223 */ /* 0x000fc80000000102 */
[----:B------:R-:W-:Y:S01]  /*0130*/  FFMA R5, R5, R7, R0 ;  /* 0x0000000705057223 */ /* 0x000fe20000000000 */
[----:B-1----:R-:W-:Y:S01]  /*0140*/  MOV R0, UR4 ;  /* 0x0000000400007c02 */ /* 0x002fe20008000f00 */
[----:B0--34-:R-:W-:Y:S06]  /*0150*/  @!P0 BRA `(.L_x_0) ;  /* 0x00000000000c8947 */ /* 0x019fec0003800000 */
[----:B------:R-:W-:-:S07]  /*0160*/  MOV R8, 0x180 ;  /* 0x0000018000087802 */ /* 0x000fce0000000f00 */
[----:B------:R-:W-:Y:S05]  /*0170*/  CALL.REL.NOINC `($__internal_0_$__cuda_sm3x_div_rn_noftz_f32_slowpath) ;  /* 0x0000001c00507944 */ /* 0x000fea0003c00000 */
[----:B------:R-:W-:-:S07]  /*0180*/  MOV R5, R2 ;  /* 0x0000000200057202 */ /* 0x000fce0000000f00 */
.L_x_0:
[----:B------:R-:W-:Y:S02]  /*0190*/  HFMA2 R3, -RZ, RZ, 0.89990234375, 10328 ;  /* 0x3b33710bff037431 */ /* 0x000fe400000001ff */
[----:B------:R-:W-:Y:S01]  /*01a0*/  FMUL R2, R5, R5 ;  /* 0x0000000505027220 */ /* 0x000fe20000400000 */
[----:B------:R-:W-:Y:S01]  /*01b0*/  MOV R7, 0x3f6ee581 ;  /* 0x3f6ee58100077802 */ /* 0x000fe20000000f00 */
[----:B------:R-:W0:Y:S01]  /*01c0*/  LDCU UR4, c[0x0][0x380] ;  /* 0x00007000ff0477ac */ /* 0x000e220008000800 */
[C---:B------:R-:W-:Y:S02]  /*01d0*/  ISETP.GE.AND P0, PT, R4.reuse, RZ, PT ;  /* 0x000000ff0400720c */ /* 0x040fe40003f06270 */
[C---:B------:R-:W-:Y:S01]  /*01e0*/  FSETP.NEU.AND P1, PT, |R4|.reuse, 1.96090003289821789749e+36, PT ;  /* 0x7bbcd3eb0400780b */ /* 0x040fe20003f2d200 */
[----:B------:R-:W-:Y:S01]  /*01f0*/  FADD R4, |R4|, 1.96090003289821789749e+36 ;  /* 0x7bbcd3eb04047421 */ /* 0x000fe20000000200 */
[----:B------:R-:W-:-:S04]  /*0200*/  FFMA R3, R2, R3, -0.015681877732276916504 ;  /* 0xbc80774802037423 */ /* 0x000fc80000000003 */
[----:B------:R-:W-:-:S04]  /*0210*/  FFMA R3, R2, R3, 0.042200751602649688721 ;  /* 0x3d2cdab202037423 */ /* 0x000fc80000000003 */
[----:B------:R-:W-:-:S04]  /*0220*/  FFMA R3, R2, R3, -0.074792981147766113281 ;  /* 0xbd992d1002037423 */ /* 0x000fc80000000003 */
[----:B------:R-:W-:-:S04]  /*0230*/  FFMA R3, R2, R3, 0.10640415549278259277 ;  /* 0x3dd9ea6c02037423 */ /* 0x000fc80000000003 */
[----:B------:R-:W-:-:S04]  /*0240*/  FFMA R3, R2, R3, -0.14207722246646881104 ;  /* 0xbe117cb102037423 */ /* 0x000fc80000000003 */
[----:B------:R-:W-:-:S04]  /*0250*/  FFMA R3, R2, R3, 0.19993925094604492188 ;  /* 0x3e4cbce002037423 */ /* 0x000fc80000000003 */
[----:B------:R-:W-:-:S04]  /*0260*/  FFMA R3, R2, R3, -0.33333197236061096191 ;  /* 0xbeaaaa7d02037423 */ /* 0x000fc80000000003 */
[----:B------:R-:W-:-:S04]  /*0270*/  FMUL R2, R2, R3 ;  /* 0x0000000302027220 */ /* 0x000fc80000400000 */
[----:B------:R-:W-:Y:S01]  /*0280*/  FFMA R2, R2, R5, R5 ;  /* 0x0000000502027223 */ /* 0x000fe20000000005 */
[----:B------:R-:W-:-:S03]  /*0290*/  FSEL R5, R7, 1.8663789033889770508, !P2 ;  /* 0x3feee58107057808 */ /* 0x000fc60005000000 */
[----:B------:R-:W-:Y:S01]  /*02a0*/  FFMA R3, R7, 1.6832555532455444336, -R2 ;  /* 0x3fd774eb07037823 */ /* 0x000fe20000000802 */
[----:B------:R-:W-:-:S04]  /*02b0*/  IMAD.MOV.U32 R7, RZ, RZ, 0x4016cbe4 ;  /* 0x4016cbe4ff077424 */ /* 0x000fc800078e00ff */
[-C--:B------:R-:W-:Y:S02]  /*02c0*/  FSEL R3, R3, R2.reuse, !P2 ;  /* 0x0000000203037208 */ /* 0x080fe40005000000 */
[----:B------:R-:W-:-:S05]  /*02d0*/  FSEL R2, R2, -R2, !P2 ;  /* 0x8000000202027208 */ /* 0x000fca0005000000 */
[----:B------:R-:W-:Y:S01]  /*02e0*/  @!P0 FFMA R3, R5, 1.6832555532455444336, R2 ;  /* 0x3fd774eb05038823 */ /* 0x000fe20000000002 */
[----:B------:R-:W-:Y:S02]  /*02f0*/  FSEL R2, R7, 0.78539818525314331055, !P0 ;  /* 0x3f490fdb07027808 */ /* 0x000fe40004000000 */
[----:B------:R-:W-:Y:S02]  /*0300*/  FSETP.NAN.AND P0, PT, R4, R4, PT ;  /* 0x000000040400720b */ /* 0x000fe40003f08000 */
[----:B------:R-:W-:-:S04]  /*0310*/  FSEL R3, R2, |R3|, !P1 ;  /* 0x4000000302037208 */ /* 0x000fc80004800000 */
[----:B------:R-:W-:-:S04]  /*0320*/  FSEL R3, R4, -R3, P0 ;  /* 0x8000000304037208 */ /* 0x000fc80000000000 */
[----:B0-----:R-:W-:-:S13]  /*0330*/  FSETP.GE.AND P0, PT, R3, UR4, PT ;  /* 0x0000000403007c0b */ /* 0x001fda000bf06000 */
[----:B------:R-:W-:Y:S05]  /*0340*/  @!P0 BRA `(.L_x_1) ;  /* 0x0000001800ac8947 */ /* 0x000fea0003800000 */
[----:B------:R-:W0:Y:S01]  /*0350*/  LDC R3, c[0x0][0x3b0] ;  /* 0x0000ec00ff037b82 */ /* 0x000e220000000800 */
[----:B------:R-:W0:Y:S02]  /*0360*/  LDCU UR4, c[0x0][0x3ac] ;  /* 0x00007580ff0477ac */ /* 0x000e240008000800 */
[----:B0-----:R-:W-:Y:S01]  /*0370*/  FMUL R3, R3, UR4 ;  /* 0x0000000403037c20 */ /* 0x001fe20008400000 */
[----:B------:R-:W-:Y:S02]  /*0380*/  UMOV UR4, 0x5709f869 ;  /* 0x5709f86900047882 */ /* 0x000fe40000000000 */
[----:B------:R-:W-:Y:S01]  /*0390*/  MOV R4, UR4 ;  /* 0x0000000400047c02 */ /* 0x000fe20008000f00 */
[----:B------:R-:W0:Y:S08]  /*03a0*/  MUFU.RCP R0, R3 ;  /* 0x0000000300007308 */ /* 0x000e300000001000 */
[----:B------:R-:W1:Y:S01]  /*03b0*/  FCHK P0, -R4, R3 ;  /* 0x0000000304007302 */ /* 0x000e620000000100 */
[----:B0-----:R-:W-:-:S04]  /*03c0*/  FFMA R5, -R3, R0, 1 ;  /* 0x3f80000003057423 */ /* 0x001fc80000000100 */
[----:B------:R-:W-:-:S04]  /*03d0*/  FFMA R0, R0, R5, R0 ;  /* 0x0000000500007223 */ /* 0x000fc80000000000 */
[----:B------:R-:W-:-:S04]  /*03e0*/  FFMA R2, R0, -1.51700006502400000000e+14, RZ ;  /* 0xd709f86900027823 */ /* 0x000fc800000000ff */
[----:B------:R-:W-:-:S04]  /*03f0*/  FFMA R5, -R3, R2, -1.51700006502400000000e+14 ;  /* 0xd709f86903057423 */ /* 0x000fc80000000102 */
[----:B------:R-:W-:Y:S01]  /*0400*/  FFMA R2, R0, R5, R2 ;  /* 0x0000000500027223 */ /* 0x000fe20000000002 */
[----:B-1----:R-:W-:Y:S06]  /*0410*/  @!P0 BRA `(.L_x_2) ;  /* 0x00000000000c8947 */ /* 0x002fec0003800000 */
[----:B------:R-:W-:Y:S01]  /*0420*/  HFMA2 R2, -RZ, RZ, -112.5625, -36128 ;  /* 0xd709f869ff027431 */ /* 0x000fe200000001ff */
[----:B------:R-:W-:-:S07]  /*0430*/  MOV R8, 0x450 ;  /* 0x0000045000087802 */ /* 0x000fce0000000f00 */
[----:B------:R-:W-:Y:S05]  /*0440*/  CALL.REL.NOINC `($__internal_0_$__cuda_sm3x_div_rn_noftz_f32_slowpath) ;  /* 0x00000018009c7944 */ /* 0x000fea0003c00000 */
.L_x_2:
[----:B------:R-:W0:Y:S01]  /*0450*/  LDC R5, c[0x0][0x3b4] ;  /* 0x0000ed00ff057b82 */ /* 0x000e220000000800 */
[----:B------:R-:W1:Y:S02]  /*0460*/  LDCU UR4, c[0x0][0x3a8] ;  /* 0x00007500ff0477ac */ /* 0x000e640008000800 */
[----:B-1----:R-:W-:Y:S01]  /*0470*/  FADD R2, R2, UR4 ;  /* 0x0000000402027e21 */ /* 0x002fe20008000000 */
[----:B0-----:R-:W0:Y:S08]  /*0480*/  MUFU.RCP R0, R5 ;  /* 0x0000000500007308 */ /* 0x001e300000001000 */
[----:B------:R-:W1:Y:S01]  /*0490*/  FCHK P0, R2, R5 ;  /* 0x0000000502007302 */ /* 0x000e620000000000 */
[----:B0-----:R-:W-:-:S04]  /*04a0*/  FFMA R3, R0, -R5, 1 ;  /* 0x3f80000000037423 */ /* 0x001fc80000000805 */
[----:B------:R-:W-:-:S04]  /*04b0*/  FFMA R3, R0, R3, R0 ;  /* 0x0000000300037223 */ /* 0x000fc80000000000 */
[----:B------:R-:W-:-:S04]  /*04c0*/  FFMA R0, R2, R3, RZ ;  /* 0x0000000302007223 */ /* 0x000fc800000000ff */
[----:B------:R-:W-:-:S04]  /*04d0*/  FFMA R4, R0, -R5, R2 ;  /* 0x8000000500047223 */ /* 0x000fc80000000002 */
[----:B------:R-:W-:Y:S01]  /*04e0*/  FFMA R0, R3, R4, R0 ;  /* 0x0000000403007223 */ /* 0x000fe20000000000 */
[----:B-1----:R-:W-:Y:S06]  /*04f0*/  @!P0 BRA `(.L_x_3) ;  /* 0x0000000000108947 */ /* 0x002fec0003800000 */
[----:B------:R-:W0:Y:S01]  /*0500*/  LDC R3, c[0x0][0x3b4] ;  /* 0x0000ed00ff037b82 */ /* 0x000e220000000800 */
[----:B------:R-:W-:-:S07]  /*0510*/  MOV R8, 0x530 ;  /* 0x0000053000087802 */ /* 0x000fce0000000f00 */
[----:B0-----:R-:W-:Y:S05]  /*0520*/  CALL.REL.NOINC `($__internal_0_$__cuda_sm3x_div_rn_noftz_f32_slowpath) ;  /* 0x0000001800647944 */ /* 0x001fea0003c00000 */
[----:B------:R-:W-:-:S07]  /*0530*/  MOV R0, R2 ;  /* 0x0000000200007202 */ /* 0x000fce0000000f00 */
.L_x_3:
[----:B------:R-:W0:Y:S02]  /*0540*/  LDC R2, c[0x0][0x3bc] ;  /* 0x0000ef00ff027b82 */ /* 0x000e240000000800 */
[----:B0-----:R-:W-:-:S04]  /*0550*/  FMUL R2, R2, 1.197885461282949196e-21 ;  /* 0x1cb504f302027820 */ /* 0x001fc80000400000 */
[C---:B------:R-:W-:Y:S01]  /*0560*/  FADD R3, |R2|.reuse, -RZ ;  /* 0x800000ff02037221 */ /* 0x040fe20000000200 */
[----:B------:R-:W-:-:S13]  /*0570*/  FSETP.GEU.AND P0, PT, |R2|, 1.6815581571897804851e-44, PT ;  /* 0x0000000c0200780b */ /* 0x000fda0003f0e200 */
[----:B------:R-:W-:Y:S05]  /*0580*/  @!P0 BRA `(.L_x_4) ;  /* 0x0000000000c08947 */ /* 0x000fea0003800000 */
[----:B------:R-:W-:-:S13]  /*0590*/  FSETP.GTU.AND P0, PT, R3, 1.4105932209867450096e-37, PT ;  /* 0x024000000300780b */ /* 0x000fda0003f0c000 */
[----:B------:R-:W-:Y:S05]  /*05a0*/  @P0 BRA `(.L_x_5) ;  /* 0x0000000000580947 */ /* 0x000fea0003800000 */
[----:B------:R-:W-:-:S04]  /*05b0*/  FMUL R4, R3, 16777216 ;  /* 0x4b80000003047820 */ /* 0x000fc80000400000 */
[----:B------:R-:W-:-:S06]  /*05c0*/  FMUL R4, R4, 3.54460809439732568010e+36 ;  /* 0x7c2aaaab04047820 */ /* 0x000fcc0000400000 */
[----:B------:R-:W0:Y:S02]  /*05d0*/  FRND.TRUNC R4, R4 ;  /* 0x0000000400047307 */ /* 0x000e24000020d000 */
[----:B0-----:R-:W-:-:S05]  /*05e0*/  FFMA R8, R4, -1.6815581571897804851e-44, R3 ;  /* 0x8000000c04087823 */ /* 0x001fca0000000003 */
[----:B------:R-:W-:-:S13]  /*05f0*/  ISETP.GE.U32.AND P0, PT, R8, 0xc, PT ;  /* 0x0000000c0800780c */ /* 0x000fda0003f06070 */
[----:B------:R-:W-:Y:S05]  /*0600*/  @!P0 BRA `(.L_x_6) ;  /* 0x0000000000388947 */ /* 0x000fea0003800000 */
[----:B------:R-:W-:-:S04]  /*0610*/  ISETP.GE.U32.AND P0, PT, R8, -0x7fffffff, PT ;  /* 0x800000010800780c */ /* 0x000fc80003f06070 */
[----:B------:R-:W-:-:S09]  /*0620*/  FSETP.GEU.OR P1, PT, R8, -1.6815581571897804851e-44, !P0 ;  /* 0x8000000c0800780b */ /* 0x000fd2000472e400 */
[----:B------:R-:W-:-:S04]  /*0630*/  @P0 FADD R5, R4, -1 ;  /* 0xbf80000004050421 */ /* 0x000fc80000000000 */
[----:B------:R-:W-:-:S05]  /*0640*/  @!P1 FADD R5, R5, -1 ;  /* 0xbf80000005059421 */ /* 0x000fca0000000000 */
[----:B------:R-:W-:Y:S01]  /*0650*/  @P0 MOV R4, R5 ;  /* 0x0000000500040202 */ /* 0x000fe20000000f00 */
[----:B------:R-:W-:Y:S06]  /*0660*/  @P0 BRA `(.L_x_6) ;  /* 0x0000000000200947 */ /* 0x000fec0003800000 */
[----:B------:R-:W-:Y:S01]  /*0670*/  FSETP.GE.AND P0, PT, R8, 3.3631163143795609702e-44, PT ;  /* 0x000000180800780b */ /* 0x000fe20003f06000 */
[----:B------:R-:W-:-:S12]  /*0680*/  FADD R4, R4, 1 ;  /* 0x3f80000004047421 */ /* 0x000fd80000000000 */
[----:B------:R-:W-:-:S05]  /*0690*/  @P0 MOV R5, 0xc ;  /* 0x0000000c00050802 */ /* 0x000fca0000000f00 */
[----:B------:R-:W-:-:S05]  /*06a0*/  @P0 FFMA R5, R5, -3, R8 ;  /* 0xc040000005050823 */ /* 0x000fca0000000008 */
[----:B------:R-:W-:Y:S01]  /*06b0*/  FSETP.GE.AND P1, PT, R5, RZ, P0 ;  /* 0x000000ff0500720b */ /* 0x000fe20000726000 */
[----:B------:R-:W-:-:S12]  /*06c0*/  @P0 FADD R5, R4, 1 ;  /* 0x3f80000004050421 */ /* 0x000fd80000000000 */
[----:B------:R-:W-:-:S04]  /*06d0*/  @P1 FADD R5, R5, 1 ;  /* 0x3f80000005051421 */ /* 0x000fc80000000000 */
[----:B------:R-:W-:-:S07]  /*06e0*/  @P0 IMAD.MOV.U32 R4, RZ, RZ, R5 ;  /* 0x000000ffff040224 */ /* 0x000fce00078e0005 */
.L_x_6:
[----:B------:R-:W-:Y:S01]  /*06f0*/  FFMA R3, R4, -1.6815581571897804851e-44, R3 ;  /* 0x8000000c04037823 */ /* 0x000fe20000000003 */
[----:B------:R-:W-:Y:S06]  /*0700*/  BRA `(.L_x_4) ;  /* 0x0000000000607947 */ /* 0x000fec0003800000 */
.L_x_5:
[C---:B------:R-:W-:Y:S02]  /*0710*/  LOP3.LUT R4, R3.reuse, 0xff800000, RZ, 0xc0, !PT ;  /* 0xff80000003047812 */ /* 0x040fe400078ec0ff */
[C---:B------:R-:W-:Y:S02]  /*0720*/  ISETP.GT.U32.AND P0, PT, R3.reuse, 0x7f7fffff, PT ;  /* 0x7f7fffff0300780c */ /* 0x040fe40003f04070 */
[----:B------:R-:W-:Y:S02]  /*0730*/  IADD3 R5, PT, PT, R4, 0x9800000, RZ ;  /* 0x0980000004057810 */ /* 0x000fe40007ffe0ff */
[----:B------:R-:W-:Y:S02]  /*0740*/  LOP3.LUT R4, R3, 0x7fffff, RZ, 0xc0, !PT ;  /* 0x007fffff03047812 */ /* 0x000fe400078ec0ff */
[----:B------:R-:W-:Y:S02]  /*0750*/  ISETP.NE.AND P1, PT, R5, RZ, PT ;  /* 0x000000ff0500720c */ /* 0x000fe40003f25270 */
[----:B------:R-:W-:-:S02]  /*0760*/  MOV R9, 0x7fffffff ;  /* 0x7fffffff00097802 */ /* 0x000fc40000000f00 */
[----:B------:R-:W-:Y:S02]  /*0770*/  LOP3.LUT R4, R4, 0x3f800000, RZ, 0xfc, !PT ;  /* 0x3f80000004047812 */ /* 0x000fe400078efcff */
[----:B------:R-:W-:-:S07]  /*0780*/  FSEL R9, R9, 9.4039548065783000637e-38, P0 ;  /* 0x0200000009097808 */ /* 0x000fce0000000000 */
[----:B------:R-:W-:Y:S05]  /*0790*/  @!P1 BRA `(.L_x_7) ;  /* 0x0000000000349947 */ /* 0x000fea0003800000 */
.L_x_8:
[----:B------:R-:W-:-:S04]  /*07a0*/  VIMNMX.U32 R3, PT, PT, R5, 0xb800000, PT ;  /* 0x0b80000005037848 */ /* 0x000fc80003fe0000 */
[C---:B------:R-:W-:Y:S02]  /*07b0*/  IADD3 R4, PT, PT, R3.reuse, R4, RZ ;  /* 0x0000000403047210 */ /* 0x040fe40007ffe0ff */
[----:B------:R-:W-:-:S03]  /*07c0*/  IADD3 R5, PT, PT, -R3, R5, RZ ;  /* 0x0000000503057210 */ /* 0x000fc60007ffe1ff */
[----:B------:R-:W-:Y:S01]  /*07d0*/  FMUL R7, R4, 0.6666666865348815918 ;  /* 0x3f2aaaab04077820 */ /* 0x000fe20000400000 */
[----:B------:R-:W-:-:S03]  /*07e0*/  ISETP.NE.AND P1, PT, R5, RZ, PT ;  /* 0x000000ff0500720c */ /* 0x000fc60003f25270 */
[----:B------:R-:W-:-:S04]  /*07f0*/  FFMA R8, R7, -1.5, R4 ;  /* 0xbfc0000007087823 */ /* 0x000fc80000000004 */
[----:B------:R-:W-:-:S04]  /*0800*/  FFMA R7, R8, 0.6666666865348815918, R7 ;  /* 0x3f2aaaab08077823 */ /* 0x000fc80000000007 */
[----:B------:R-:W-:-:S04]  /*0810*/  FFMA R8, R7, -1.5, R4 ;  /* 0xbfc0000007087823 */ /* 0x000fc80000000004 */
[----:B------:R-:W-:-:S04]  /*0820*/  FFMA.RZ R8, R8, 0.6666666865348815918, R7 ;  /* 0x3f2aaaab08087823 */ /* 0x000fc8000000c007 */
[----:B------:R-:W0:Y:S02]  /*0830*/  FRND.TRUNC R7, R8 ;  /* 0x0000000800077307 */ /* 0x000e24000020d000 */
[----:B0-----:R-:W-:-:S05]  /*0840*/  FFMA R4, R7, -1.5, R4 ;  /* 0xbfc0000007047823 */ /* 0x001fca0000000004 */
[----:B------:R-:W-:-:S13]  /*0850*/  ISETP.NE.AND P0, PT, R4, RZ, PT ;  /* 0x000000ff0400720c */ /* 0x000fda0003f05270 */
[----:B------:R-:W-:Y:S05]  /*0860*/  @P0 BRA P1, `(.L_x_8) ;  /* 0xfffffffc00cc0947 */ /* 0x000fea000083ffff */
.L_x_7:
[----:B------:R-:W-:-:S04]  /*0870*/  FMUL R4, R4, 1.1920928955078125e-07 ;  /* 0x3400000004047820 */ /* 0x000fc80000400000 */
[----:B------:R-:W-:-:S07]  /*0880*/  FMUL R3, R9, R4 ;  /* 0x0000000409037220 */ /* 0x000fce0000400000 */
.L_x_4:
[----:B------:R-:W0:Y:S01]  /*0890*/  LDC.64 R4, c[0x0][0x3c0] ;  /* 0x0000f000ff047b82 */ /* 0x000e220000000a00 */
[----:B------:R-:W1:Y:S01]  /*08a0*/  LDCU UR5, c[0x0][0x3c8] ;  /* 0x00007900ff0577ac */ /* 0x000e620008000800 */
[C---:B------:R-:W-:Y:S02]  /*08b0*/  FSETP.NAN.AND P0, PT, |R3|.reuse, |R3|, PT ;  /* 0x400000030300720b */ /* 0x040fe40003f08200 */
[C---:B------:R-:W-:Y:S01]  /*08c0*/  LOP3.LUT R2, R3.reuse, 0x80000000, R2, 0xb8, !PT ;  /* 0x8000000003027812 */ /* 0x040fe200078eb802 */
[----:B------:R-:W2:Y:S03]  /*08d0*/  LDCU UR4, c[0x0][0x3b8] ;  /* 0x00007700ff0477ac */ /* 0x000ea60008000800 */
[----:B------:R-:W-:Y:S01]  /*08e0*/  FSEL R2, R3, R2, P0 ;  /* 0x0000000203027208 */ /* 0x000fe20000000000 */
[----:B0-----:R-:W-:-:S04]  /*08f0*/  FMUL R3, R5, -1.7299029542089866741e-41 ;  /* 0x8000303905037820 */ /* 0x001fc80000400000 */
[----:B--2---:R-:W-:Y:S01]  /*0900*/  FMUL R5, R2, UR4 ;  /* 0x0000000402057c20 */ /* 0x004fe20008400000 */
[----:B-1----:R-:W-:-:S05]  /*0910*/  FFMA R4, R3, UR5, R4 ;  /* 0x0000000503047c23 */ /* 0x002fca0008000004 */
[----:B------:R-:W-:-:S04]  /*0920*/  FSETP.GT.AND P2, PT, |R5|, |R4|, PT ;  /* 0x400000040500720b */ /* 0x000fc80003f44200 */
[----:B------:R-:W-:Y:S02]  /*0930*/  FSEL R3, |R5|, |R4|, P2 ;  /* 0x4000000405037208 */ /* 0x000fe40001000200 */
[----:B------:R-:W-:Y:S02]  /*0940*/  FSEL R2, |R4|, |R5|, P2 ;  /* 0x4000000504027208 */ /* 0x000fe40001000200 */
[----:B------:R-:W0:Y:S08]  /*0950*/  MUFU.RCP R8, R3 ;  /* 0x0000000300087308 */ /* 0x000e300000001000 */
[----:B------:R-:W1:Y:S01]  /*0960*/  FCHK P0, R2, R3 ;  /* 0x0000000302007302 */ /* 0x000e620000000000 */
[----:B0-----:R-:W-:-:S04]  /*0970*/  FFMA R7, -R3, R8, 1 ;  /* 0x3f80000003077423 */ /* 0x001fc80000000108 */
[----:B------:R-:W-:-:S04]  /*0980*/  FFMA R7, R8, R7, R8 ;  /* 0x0000000708077223 */ /* 0x000fc80000000008 */
[----:B------:R-:W-:-:S04]  /*0990*/  FFMA R8, R2, R7, RZ ;  /* 0x0000000702087223 */ /* 0x000fc800000000ff */
[----:B------:R-:W-:-:S04]  /*09a0*/  FFMA R9, -R3, R8, R2 ;  /* 0x0000000803097223 */ /* 0x000fc80000000102 */
[----:B------:R-:W-:Y:S01]  /*09b0*/  FFMA R7, R7, R9, R8 ;  /* 0x0000000907077223 */ /* 0x000fe20000000008 */
[----:B-1----:R-:W-:Y:S06]  /*09c0*/  @!P0 BRA `(.L_x_9) ;  /* 0x00000000000c8947 */ /* 0x002fec0003800000 */
[----:B------:R-:W-:-:S07]  /*09d0*/  MOV R8, 0x9f0 ;  /* 0x000009f000087802 */ /* 0x000fce0000000f00 */
[----:B------:R-:W-:Y:S05]  /*09e0*/  CALL.REL.NOINC `($__internal_0_$__cuda_sm3x_div_rn_noftz_f32_slowpath) ;  /* 0x0000001400347944 */ /* 0x000fea0003c00000 */
[----:B------:R-:W-:-:S07]  /*09f0*/  MOV R7, R2 ;  /* 0x0000000200077202 */ /* 0x000fce0000000f00 */
.L_x_9:
[----:B------:R-:W-:Y:S02]  /*0a00*/  IMAD.MOV.U32 R9, RZ, RZ, 0x3b33710b ;  /* 0x3b33710bff097424 */ /* 0x000fe400078e00ff */
[----:B------:R-:W-:Y:S01]  /*0a10*/  FMUL R2, R7, R7 ;  /* 0x0000000707027220 */ /* 0x000fe20000400000 */
[----:B------:R-:W0:Y:S01]  /*0a20*/  LDCU UR4, c[0x0][0x38c] ;  /* 0x00007180ff0477ac */ /* 0x000e220008000800 */
[----:B------:R-:W-:Y:S02]  /*0a30*/  ISETP.GE.AND P0, PT, R4, RZ, PT ;  /* 0x000000ff0400720c */ /* 0x000fe40003f06270 */
[----:B------:R-:W-:Y:S01]  /*0a40*/  FFMA R9, R2, R9, -0.015681877732276916504 ;  /* 0xbc80774802097423 */ /* 0x000fe20000000009 */
[----:B------:R-:W-:Y:S01]  /*0a50*/  FSETP.NEU.AND P3, PT, |R4|, |R5|, PT ;  /* 0x400000050400720b */ /* 0x000fe20003f6d200 */
[----:B------:R-:W-:Y:S01]  /*0a60*/  FADD R4, |R5|, |R4| ;  /* 0x4000000405047221 */ /* 0x000fe20000000200 */
[----:B------:R-:W-:Y:S01]  /*0a70*/  FSETP.NEU.AND P1, PT, R3, RZ, PT ;  /* 0x000000ff0300720b */ /* 0x000fe20003f2d000 */
[----:B------:R-:W-:-:S04]  /*0a80*/  FFMA R9, R2, R9, 0.042200751602649688721 ;  /* 0x3d2cdab202097423 */ /* 0x000fc80000000009 */
[----:B------:R-:W-:-:S04]  /*0a90*/  FFMA R9, R2, R9, -0.074792981147766113281 ;  /* 0xbd992d1002097423 */ /* 0x000fc80000000009 */
[----:B------:R-:W-:Y:S01]  /*0aa0*/  FFMA R9, R2, R9, 0.10640415549278259277 ;  /* 0x3dd9ea6c02097423 */ /* 0x000fe20000000009 */
[----:B0-----:R-:W-:-:S03]  /*0ab0*/  UISETP.GE.AND UP0, UPT, UR4, 0x1, UPT ;  /* 0x000000010400788c */ /* 0x001fc6000bf06270 */
[----:B------:R-:W-:-:S04]  /*0ac0*/  FFMA R9, R2, R9, -0.14207722246646881104 ;  /* 0xbe117cb102097423 */ /* 0x000fc80000000009 */
[----:B------:R-:W-:-:S04]  /*0ad0*/  FFMA R9, R2, R9, 0.19993925094604492188 ;  /* 0x3e4cbce002097423 */ /* 0x000fc80000000009 */
[----:B------:R-:W-:-:S04]  /*0ae0*/  FFMA R9, R2, R9, -0.33333197236061096191 ;  /* 0xbeaaaa7d02097423 */ /* 0x000fc80000000009 */
[----:B------:R-:W-:Y:S01]  /*0af0*/  FMUL R2, R2, R9 ;  /* 0x0000000902027220 */ /* 0x000fe20000400000 */
[----:B------:R-:W-:-:S03]  /*0b00*/  HFMA2 R9, -RZ, RZ, 1.857421875, -1409 ;  /* 0x3f6ee581ff097431 */ /* 0x000fc600000001ff */
[----:B------:R-:W-:-:S04]  /*0b10*/  FFMA R2, R2, R7, R7 ;  /* 0x0000000702027223 */ /* 0x000fc80000000007 */
[C---:B------:R-:W-:Y:S01]  /*0b20*/  FFMA R7, R9.reuse, 1.6832555532455444336, -R2 ;  /* 0x3fd774eb09077823 */ /* 0x040fe20000000802 */
[----:B------:R-:W-:-:S04]  /*0b30*/  FSEL R8, R9, 1.8663789033889770508, P2 ;  /* 0x3feee58109087808 */ /* 0x000fc80001000000 */
[-C--:B------:R-:W-:Y:S02]  /*0b40*/  FSEL R10, R7, R2.reuse, P2 ;  /* 0x00000002070a7208 */ /* 0x080fe40001000000 */
[----:B------:R-:W-:Y:S02]  /*0b50*/  FSEL R7, R2, -R2, P2 ;  /* 0x8000000202077208 */ /* 0x000fe40001000000 */
[----:B------:R-:W-:-:S03]  /*0b60*/  MOV R2, 0x4016cbe4 ;  /* 0x4016cbe400027802 */ /* 0x000fc60000000f00 */
[----:B------:R-:W-:Y:S01]  /*0b70*/  @!P0 FFMA R10, R8, 1.6832555532455444336, R7 ;  /* 0x3fd774eb080a8823 */ /* 0x000fe20000000007 */
[----:B------:R-:W-:Y:S02]  /*0b80*/  @!P3 FSEL R10, R2, 0.78539818525314331055, !P0 ;  /* 0x3f490fdb020ab808 */ /* 0x000fe40004000000 */
[----:B------:R-:W-:Y:S02]  /*0b90*/  @!P1 FSEL R10, RZ, 3.1415927410125732422, P0 ;  /* 0x40490fdbff0a9808 */ /* 0x000fe40000000000 */
[----:B------:R-:W-:Y:S02]  /*0ba0*/  FSETP.NAN.AND P0, PT, R4, R4, PT ;  /* 0x000000040400720b */ /* 0x000fe40003f08000 */
[----:B------:R-:W-:-:S04]  /*0bb0*/  LOP3.LUT R5, R10, 0x80000000, R5, 0xb8, !PT ;  /* 0x800000000a057812 */ /* 0x000fc800078eb805 */
[----:B------:R-:W-:-:S05]  /*0bc0*/  FSEL R5, R4, R5, P0 ;  /* 0x0000000504057208 */ /* 0x000fca0000000000 */
[----:B------:R-:W-:Y:S01]  /*0bd0*/  FMUL R0, R5, R0 ;  /* 0x0000000005007220 */ /* 0x000fe20000400000 */
[----:B------:R-:W-:Y:S06]  /*0be0*/  BRA.U !UP0, `(.L_x_10) ;  /* 0x0000000508407547 */ /* 0x000fec000b800000 */
[----:B------:R-:W0:Y:S01]  /*0bf0*/  LDC.64 R8, c[0x0][0x3d0] ;  /* 0x0000f400ff087b82 */ /* 0x000e220000000a00 */
[----:B------:R-:W-:Y:S02]  /*0c00*/  MOV R5, 0x3cea80c7 ;  /* 0x3cea80c700057802 */ /* 0x000fe40000000f00 */
[----:B------:R-:W-:-:S05]  /*0c10*/  MOV R2, 0x420bbbda ;  /* 0x420bbbda00027802 */ /* 0x000fca0000000f00 */
[----:B------:R-:W1:Y:S01]  /*0c20*/  LDC R3, c[0x0][0x3cc] ;  /* 0x0000f300ff037b82 */ /* 0x000e620000000800 */
[----:B------:R-:W-:-:S04]  /*0c30*/  FFMA R2, -R5, R2, 1 ;  /* 0x3f80000005027423 */ /* 0x000fc80000000102 */
[----:B------:R-:W-:Y:S01]  /*0c40*/  FFMA R2, R2, -R5, -0.02862585894763469696 ;  /* 0xbcea80c702027423 */ /* 0x000fe20000000805 */
[----:B0-----:R-:W0:Y:S03]  /*0c50*/  FCHK P0, R9, -34.93344879150390625 ;  /* 0xc20bbbda09007902 */ /* 0x001e260000000000 */
[----:B------:R-:W-:-:S04]  /*0c60*/  FFMA R5, R2, R9, RZ ;  /* 0x0000000902057223 */ /* 0x000fc800000000ff */
[----:B------:R-:W-:Y:S01]  /*0c70*/  FFMA R7, R5, 34.93344879150390625, R9 ;  /* 0x420bbbda05077823 */ /* 0x000fe20000000009 */
[----:B-1----:R-:W-:-:S03]  /*0c80*/  FADD R3, R3, 1.58399999163456552960e+19 ;  /* 0x5f5bd2fc03037421 */ /* 0x002fc60000000000 */
[----:B------:R-:W-:Y:S01]  /*0c90*/  FFMA R5, R2, R7, R5 ;  /* 0x0000000702057223 */ /* 0x000fe20000000005 */
[----:B------:R-:W-:Y:S01]  /*0ca0*/  FADD R4, R3, R8 ;  /* 0x0000000803047221 */ /* 0x000fe20000000000 */
[----:B0-----:R-:W-:Y:S06]  /*0cb0*/  @!P0 BRA `(.L_x_11) ;  /* 0x0000000000148947 */ /* 0x001fec0003800000 */
[----:B------:R-:W0:Y:S01]  /*0cc0*/  LDC R2, c[0x0][0x3d4] ;  /* 0x0000f500ff027b82 */ /* 0x000e220000000800 */
[----:B------:R-:W-:Y:S01]  /*0cd0*/  HFMA2 R3, -RZ, RZ, -3.021484375, -0.9814453125 ;  /* 0xc20bbbdaff037431 */ /* 0x000fe200000001ff */
[----:B------:R-:W-:-:S07]  /*0ce0*/  MOV R8, 0xd00 ;  /* 0x00000d0000087802 */ /* 0x000fce0000000f00 */
[----:B0-----:R-:W-:Y:S05]  /*0cf0*/  CALL.REL.NOINC `($__internal_0_$__cuda_sm3x_div_rn_noftz_f32_slowpath) ;  /* 0x0000001000707944 */ /* 0x001fea0003c00000 */
[----:B------:R-:W-:-:S07]  /*0d00*/  IMAD.MOV.U32 R5, RZ, RZ, R2 ;  /* 0x000000ffff057224 */ /* 0x000fce00078e0002 */
.L_x_11:
[----:B------:R-:W0:Y:S01]  /*0d10*/  LDCU UR5, c[0x0][0x38c] ;  /* 0x00007180ff0577ac */ /* 0x000e220008000800 */
[----:B------:R-:W-:Y:S01]  /*0d20*/  FADD R5, R4, R5 ;  /* 0x0000000504057221 */ /* 0x000fe20000000000 */
[----:B0-----:R-:W-:Y:S02]  /*0d30*/  UISETP.GE.U32.AND UP0, UPT, UR5, 0x4, UPT ;  /* 0x000000040500788c */ /* 0x001fe4000bf06070 */
[----:B------:R-:W-:-:S07]  /*0d40*/  ULOP3.LUT UR4, UR5, 0x3, URZ, 0xc0, !UPT ;  /* 0x0000000305047892 */ /* 0x000fce000f8ec0ff */
[----:B------:R-:W-:Y:S05]  /*0d50*/  BRA.U !UP0, `(.L_x_12) ;  /* 0x0000000108c87547 */ /* 0x000fea000b800000 */
[----:B------:R-:W-:-:S04]  /*0d60*/  ULOP3.LUT UR5, UR5, 0x7ffffffc, URZ, 0xc0, !UPT ;  /* 0x7ffffffc05057892 */ /* 0x000fc8000f8ec0ff */
[----:B------:R-:W-:-:S04]  /*0d70*/  UIADD3 UR5, UPT, UPT, -UR5, URZ, URZ ;  /* 0x000000ff05057290 */ /* 0x000fc8000fffe1ff */
[----:B------:R-:W-:-:S09]  /*0d80*/  UISETP.GE.AND UP0, UPT, UR5, URZ, UPT ;  /* 0x000000ff0500728c */ /* 0x000fd2000bf06270 */
[----:B------:R-:W-:Y:S05]  /*0d90*/  BRA.U UP0, `(.L_x_13) ;  /* 0x00000001009c7547 */ /* 0x000fea000b800000 */
[----:B------:R-:W-:Y:S02]  /*0da0*/  UIADD3 UR7, UPT, UPT, -UR5, URZ, URZ ;  /* 0x000000ff05077290 */ /* 0x000fe4000fffe1ff */
[----:B------:R-:W-:Y:S02]  /*0db0*/  UPLOP3.LUT UP0, UPT, UPT, UPT, UPT, 0x80, 0x8 ;  /* 0x000000000008789c */ /* 0x000fe40003f0f070 */
[----:B------:R-:W-:-:S09]  /*0dc0*/  UISETP.GT.AND UP1, UPT, UR7, 0xc, UPT ;  /* 0x0000000c0700788c */ /* 0x000fd2000bf24270 */
[----:B------:R-:W-:Y:S05]  /*0dd0*/  BRA.U !UP1, `(.L_x_14) ;  /* 0x0000000109507547 */ /* 0x000fea000b800000 */
[----:B------:R-:W-:-:S11]  /*0de0*/  UPLOP3.LUT UP0, UPT, UPT, UPT, UPT, 0x40, 0x4 ;  /* 0x000000000004789c */ /* 0x000fd60003f0e870 */
.L_x_15:
[----:B------:R-:W-:Y:S01]  /*0df0*/  FADD R0, R5, R0 ;  /* 0x0000000005007221 */ /* 0x000fe20000000000 */
[----:B------:R-:W-:-:S03]  /*0e00*/  UIADD3 UR5, UPT, UPT, UR5, 0x10, URZ ;  /* 0x0000001005057890 */ /* 0x000fc6000fffe0ff */
[----:B------:R-:W-:Y:S01]  /*0e10*/  FADD R0, R5, R0 ;  /* 0x0000000005007221 */ /* 0x000fe20000000000 */
[----:B------:R-:W-:-:S03]  /*0e20*/  UISETP.GE.AND UP1, UPT, UR5, -0xc, UPT ;  /* 0xfffffff40500788c */ /* 0x000fc6000bf26270 */
[----:B------:R-:W-:-:S04]  /*0e30*/  FADD R0, R5, R0 ;  /* 0x0000000005007221 */ /* 0x000fc80000000000 */
        /* <DEDUP_REMOVED lines=12> */
[----:B------:R-:W-:Y:S01]  /*0f00*/  FADD R0, R5, R0 ;  /* 0x0000000005007221 */ /* 0x000fe20000000000 */
[----:B------:R-:W-:Y:S06]  /*0f10*/  BRA.U !UP1, `(.L_x_15) ;  /* 0xfffffffd09b47547 */ /* 0x000fec000b83ffff */
.L_x_14:
[----:B------:R-:W-:-:S04]  /*0f20*/  UIADD3 UR7, UPT, UPT, -UR5, URZ, URZ ;  /* 0x000000ff05077290 */ /* 0x000fc8000fffe1ff */
[----:B------:R-:W-:-:S09]  /*0f30*/  UISETP.GT.AND UP1, UPT, UR7, 0x4, UPT ;  /* 0x000000040700788c */ /* 0x000fd2000bf24270 */
[----:B------:R-:W-:Y:S05]  /*0f40*/  BRA.U !UP1, `(.L_x_16) ;  /* 0x0000000109287547 */ /* 0x000fea000b800000 */
[----:B------:R-:W-:Y:S01]  /*0f50*/  FADD R0, R0, R5 ;  /* 0x0000000500007221 */ /* 0x000fe20000000000 */
[----:B------:R-:W-:Y:S02]  /*0f60*/  UPLOP3.LUT UP0, UPT, UPT, UPT, UPT, 0x40, 0x4 ;  /* 0x000000000004789c */ /* 0x000fe40003f0e870 */
[----:B------:R-:W-:Y:S01]  /*0f70*/  UIADD3 UR5, UPT, UPT, UR5, 0x8, URZ ;  /* 0x0000000805057890 */ /* 0x000fe2000fffe0ff */
[----:B------:R-:W-:-:S04]  /*0f80*/  FADD R0, R5, R0 ;  /* 0x0000000005007221 */ /* 0x000fc80000000000 */
[----:B------:R-:W-:-:S04]  /*0f90*/  FADD R0, R5, R0 ;  /* 0x0000000005007221 */ /* 0x000fc80000000000 */
[----:B------:R-:W-:-:S04]  /*0fa0*/  FADD R0, R5, R0 ;  /* 0x0000000005007221 */ /* 0x000fc80000000000 */
[----:B------:R-:W-:-:S04]  /*0fb0*/  FADD R0, R5, R0 ;  /* 0x0000000005007221 */ /* 0x000fc80000000000 */
[----:B------:R-:W-:-:S04]  /*0fc0*/  FADD R0, R5, R0 ;  /* 0x0000000005007221 */ /* 0x000fc80000000000 */
[----:B------:R-:W-:-:S04]  /*0fd0*/  FADD R0, R5, R0 ;  /* 0x0000000005007221 */ /* 0x000fc80000000000 */
[----:B------:R-:W-:-:S07]  /*0fe0*/  FADD R0, R5, R0 ;  /* 0x0000000005007221 */ /* 0x000fce0000000000 */
.L_x_16:
[----:B------:R-:W-:-:S09]  /*0ff0*/  UISETP.NE.OR UP0, UPT, UR5, URZ, UP0 ;  /* 0x000000ff0500728c */ /* 0x000fd20008705670 */
[----:B------:R-:W-:Y:S05]  /*1000*/  BRA.U !UP0, `(.L_x_12) ;  /* 0x00000001081c7547 */ /* 0x000fea000b800000 */
.L_x_13:
[----:B------:R-:W-:Y:S01]  /*1010*/  UIADD3 UR5, UPT, UPT, UR5, 0x4, URZ ;  /* 0x0000000405057890 */ /* 0x000fe2000fffe0ff */
[----:B------:R-:W-:-:S03]  /*1020*/  FADD R0, R5, R0 ;  /* 0x0000000005007221 */ /* 0x000fc60000000000 */
[----:B------:R-:W-:Y:S01]  /*1030*/  UISETP.NE.AND UP0, UPT, UR5, URZ, UPT ;  /* 0x000000ff0500728c */ /* 0x000fe2000bf05270 */
[----:B------:R-:W-:-:S04]  /*1040*/  FADD R0, R5, R0 ;  /* 0x0000000005007221 */ /* 0x000fc80000000000 */
[----:B------:R-:W-:-:S04]  /*1050*/  FADD R0, R5, R0 ;  /* 0x0000000005007221 */ /* 0x000fc80000000000 */
[----:B------:R-:W-:Y:S01]  /*1060*/  FADD R0, R5, R0 ;  /* 0x0000000005007221 */ /* 0x000fe20000000000 */
[----:B------:R-:W-:Y:S06]  /*1070*/  BRA.U UP0, `(.L_x_13) ;  /* 0xfffffffd00e47547 */ /* 0x000fec000b83ffff */
.L_x_12:
[----:B------:R-:W-:-:S09]  /*1080*/  UISETP.NE.AND UP0, UPT, UR4, URZ, UPT ;  /* 0x000000ff0400728c */ /* 0x000fd2000bf05270 */
[----:B------:R-:W-:Y:S05]  /*1090*/  BRA.U !UP0, `(.L_x_10) ;  /* 0x0000000108147547 */ /* 0x000fea000b800000 */
[----:B------:R-:W-:-:S12]  /*10a0*/  UIADD3 UR4, UPT, UPT, -UR4, URZ, URZ ;  /* 0x000000ff04047290 */ /* 0x000fd8000fffe1ff */
.L_x_17:
[----:B------:R-:W-:Y:S01]  /*10b0*/  UIADD3 UR4, UPT, UPT, UR4, 0x1, URZ ;  /* 0x0000000104047890 */ /* 0x000fe2000fffe0ff */
[----:B------:R-:W-:-:S03]  /*10c0*/  FADD R0, R5, R0 ;  /* 0x0000000005007221 */ /* 0x000fc60000000000 */
[----:B------:R-:W-:-:S09]  /*10d0*/  UISETP.NE.AND UP0, UPT, UR4, URZ, UPT ;  /* 0x000000ff0400728c */ /* 0x000fd2000bf05270 */
[----:B------:R-:W-:Y:S05]  /*10e0*/  BRA.U UP0, `(.L_x_17) ;  /* 0xfffffffd00f07547 */ /* 0x000fea000b83ffff */
.L_x_10:
[----:B------:R-:W0:Y:S02]  /*10f0*/  LDC.64 R2, c[0x0][0x3d8] ;  /* 0x0000f600ff027b82 */ /* 0x000e240000000a00 */
[----:B0-----:R-:W-:-:S05]  /*1100*/  FFMA R3, R3, -1.32359993583206400000e+15, R2 ;  /* 0xd89679d403037823 */ /* 0x001fca0000000002 */
[----:B------:R-:W-:-:S13]  /*1110*/  FSETP.GTU.AND P0, PT, R0, R3, PT ;  /* 0x000000030000720b */ /* 0x000fda0003f0c000 */
[----:B------:R-:W-:Y:S05]  /*1120*/  @P0 BRA `(.L_x_18) ;  /* 0x0000000c00140947 */ /* 0x000fea0003800000 */
[----:B------:R-:W-:Y:S01]  /*1130*/  HFMA2 R3, -RZ, RZ, 0.062744140625, -7.3909759521484375e-05 ;  /* 0x2c0484d8ff037431 */ /* 0x000fe200000001ff */
[----:B------:R-:W-:Y:S01]  /*1140*/  MOV R0, 0x37cbac00 ;  /* 0x37cbac0000007802 */ /* 0x000fe20000000f00 */
[----:B------:R-:W0:Y:S04]  /*1150*/  LDCU.64 UR4, c[0x0][0x3e0] ;  /* 0x00007c00ff0477ac */ /* 0x000e280008000a00 */
[----:B------:R-:W-:-:S04]  /*1160*/  FFMA R0, R3, R0, -0.0013887860113754868507 ;  /* 0xbab607ed03007423 */ /* 0x000fc80000000000 */
[----:B------:R-:W-:-:S04]  /*1170*/  FFMA R0, R0, R3, 0.041666727513074874878 ;  /* 0x3d2aaabb00007423 */ /* 0x000fc80000000003 */
[----:B------:R-:W-:Y:S01]  /*1180*/  FFMA R0, R0, R3, -0.4999999701976776123 ;  /* 0xbeffffff00007423 */ /* 0x000fe20000000003 */
[----:B0-----:R-:W-:-:S03]  /*1190*/  MOV R4, UR4 ;  /* 0x0000000400047c02 */ /* 0x001fc60008000f00 */
[----:B------:R-:W-:-:S04]  /*11a0*/  FFMA R0, R0, R3, 1 ;  /* 0x3f80000000007423 */ /* 0x000fc80000000003 */
[----:B------:R-:W-:-:S04]  /*11b0*/  FADD R3, R0, UR5 ;  /* 0x0000000500037e21 */ /* 0x000fc80008000000 */
[----:B------:R-:W0:Y:S08]  /*11c0*/  MUFU.RCP R0, R3 ;  /* 0x0000000300007308 */ /* 0x000e300000001000 */
[----:B------:R-:W1:Y:S01]  /*11d0*/  FCHK P0, R4, R3 ;  /* 0x0000000304007302 */ /* 0x000e620000000000 */
[----:B0-----:R-:W-:-:S04]  /*11e0*/  FFMA R5, -R3, R0, 1 ;  /* 0x3f80000003057423 */ /* 0x001fc80000000100 */
[----:B------:R-:W-:-:S04]  /*11f0*/  FFMA R0, R0, R5, R0 ;  /* 0x0000000500007223 */ /* 0x000fc80000000000 */
[----:B------:R-:W-:-:S04]  /*1200*/  FFMA R5, R0, UR4, RZ ;  /* 0x0000000400057c23 */ /* 0x000fc800080000ff */
[----:B------:R-:W-:-:S04]  /*1210*/  FFMA R2, -R3, R5, UR4 ;  /* 0x0000000403027e23 */ /* 0x000fc80008000105 */
[----:B------:R-:W-:Y:S01]  /*1220*/  FFMA R5, R0, R2, R5 ;  /* 0x0000000200057223 */ /* 0x000fe20000000005 */
[----:B-1----:R-:W-:Y:S06]  /*1230*/  @!P0 BRA `(.L_x_19) ;  /* 0x0000000000108947 */ /* 0x002fec0003800000 */
[----:B------:R-:W0:Y:S01]  /*1240*/  LDC R2, c[0x0][0x3e0] ;  /* 0x0000f800ff027b82 */ /* 0x000e220000000800 */
[----:B------:R-:W-:-:S07]  /*1250*/  MOV R8, 0x1270 ;  /* 0x0000127000087802 */ /* 0x000fce0000000f00 */
[----:B0-----:R-:W-:Y:S05]  /*1260*/  CALL.REL.NOINC `($__internal_0_$__cuda_sm3x_div_rn_noftz_f32_slowpath) ;  /* 0x0000000c00147944 */ /* 0x001fea0003c00000 */
[----:B------:R-:W-:-:S07]  /*1270*/  MOV R5, R2 ;  /* 0x0000000200057202 */ /* 0x000fce0000000f00 */
.L_x_19:
[C---:B------:R-:W-:Y:S01]  /*1280*/  FMUL R0, R5.reuse, 0.63661974668502807617 ;  /* 0x3f22f98305007820 */ /* 0x040fe20000400000 */
[----:B------:R-:W-:-:S05]  /*1290*/  FSETP.GE.AND P0, PT, |R5|, 105615, PT ;  /* 0x47ce47800500780b */ /* 0x000fca0003f06200 */
[----:B------:R-:W0:Y:S02]  /*12a0*/  F2I.NTZ R0, R0 ;  /* 0x0000000000007305 */ /* 0x000e240000203100 */
[----:B0-----:R-:W-:-:S05]  /*12b0*/  I2FP.F32.S32 R2, R0 ;  /* 0x0000000000027245 */ /* 0x001fca0000201400 */
[----:B------:R-:W-:-:S04]  /*12c0*/  FFMA R3, R2, -1.5707962512969970703, R5 ;  /* 0xbfc90fda02037823 */ /* 0x000fc80000000005 */
[----:B------:R-:W-:-:S04]  /*12d0*/  FFMA R3, R2, -7.5497894158615963534e-08, R3 ;  /* 0xb3a2216802037823 */ /* 0x000fc80000000003 */
[----:B------:R-:W-:Y:S01]  /*12e0*/  FFMA R2, R2, -5.3903029534742383927e-15, R3 ;  /* 0xa7c234c502027823 */ /* 0x000fe20000000003 */
[----:B------:R-:W-:Y:S06]  /*12f0*/  @!P0 BRA `(.L_x_20) ;  /* 0x0000000000dc8947 */ /* 0x000fec0003800000 */
[----:B------:R-:W-:-:S13]  /*1300*/  FSETP.NEU.AND P0, PT, |R5|, +INF , PT ;  /* 0x7f8000000500780b */ /* 0x000fda0003f0d200 */
[----:B------:R-:W-:Y:S01]  /*1310*/  @!P0 FMUL R2, RZ, R5 ;  /* 0x00000005ff028220 */ /* 0x000fe20000400000 */
[----:B------:R-:W-:Y:S01]  /*1320*/  @!P0 MOV R0, RZ ;  /* 0x000000ff00008202 */ /* 0x000fe20000000f00 */
[----:B------:R-:W-:Y:S06]  /*1330*/  @!P0 BRA `(.L_x_20) ;  /* 0x0000000000cc8947 */ /* 0x000fec0003800000 */
[----:B------:R-:W-:Y:S01]  /*1340*/  IMAD.SHL.U32 R2, R5, 0x100, RZ ;  /* 0x0000010005027824 */ /* 0x000fe200078e00ff */
[----:B------:R-:W-:Y:S02]  /*1350*/  CS2R R8, SRZ ;  /* 0x0000000000087805 */ /* 0x000fe4000001ff00 */
[----:B------:R-:W-:Y:S01]  /*1360*/  MOV R0, R1 ;  /* 0x0000000100007202 */ /* 0x000fe20000000f00 */
[----:B------:R-:W0:Y:S01]  /*1370*/  LDCU.64 UR8, c[0x0][0x358] ;  /* 0x00006b00ff0877ac */ /* 0x000e220008000a00 */
[----:B------:R-:W-:Y:S01]  /*1380*/  LOP3.LUT R13, R2, 0x80000000, RZ, 0xfc, !PT ;  /* 0x80000000020d7812 */ /* 0x000fe200078efcff */
[----:B------:R-:W1:Y:S01]  /*1390*/  LDCU.64 UR10, c[0x4][0x10] ;  /* 0x01000200ff0a77ac */ /* 0x000e620008000a00 */
[----:B------:R-:W-:-:S05]  /*13a0*/  UMOV UR4, URZ ;  /* 0x000000ff00047c82 */ /* 0x000fca0008000000 */
.L_x_21:
[----:B-1----:R-:W-:Y:S02]  /*13b0*/  MOV R10, UR10 ;  /* 0x0000000a000a7c02 */ /* 0x002fe40008000f00 */
[----:B------:R-:W-:-:S05]  /*13c0*/  MOV R11, UR11 ;  /* 0x0000000b000b7c02 */ /* 0x000fca0008000f00 */
[----:B0-----:R-:W2:Y:S01]  /*13d0*/  LDG.E.CONSTANT R2, desc[UR8][R10.64] ;  /* 0x000000080a027981 */ /* 0x001ea2000c1e9900 */
[----:B------:R-:W-:Y:S02]  /*13e0*/  UIADD3 UR10, UP0, UPT, UR10, 0x4, URZ ;  /* 0x000000040a0a7890 */ /* 0x000fe4000ff1e0ff */
[----:B------:R-:W-:Y:S02]  /*13f0*/  UIADD3 UR4, UPT, UPT, UR4, 0x1, URZ ;  /* 0x0000000104047890 */ /* 0x000fe4000fffe0ff */
[----:B------:R-:W-:Y:S02]  /*1400*/  UIADD3.X UR11, UPT, UPT, URZ, UR11, URZ, UP0, !UPT ;  /* 0x0000000bff0b7290 */ /* 0x000fe400087fe4ff */
[----:B------:R-:W-:Y:S01]  /*1410*/  UISETP.NE.AND UP0, UPT, UR4, 0x6, UPT ;  /* 0x000000060400788c */ /* 0x000fe2000bf05270 */
[----:B--2---:R-:W-:-:S03]  /*1420*/  IMAD.WIDE.U32 R2, R2, R13, RZ ;  /* 0x0000000d02027225 */ /* 0x004fc600078e00ff */
[----:B------:R-:W-:-:S04]  /*1430*/  IADD3 R7, P0, PT, R2, R8, RZ ;  /* 0x0000000802077210 */ /* 0x000fc80007f1e0ff */
[----:B------:R-:W-:Y:S01]  /*1440*/  IADD3.X R8, PT, PT, R3, R9, RZ, P0, !PT ;  /* 0x0000000903087210 */ /* 0x000fe200007fe4ff */
[----:B------:R0:W-:Y:S02]  /*1450*/  STL [R0], R7 ;  /* 0x0000000700007387 */ /* 0x0001e40000100800 */
[----:B0-----:R-:W-:Y:S01]  /*1460*/  IADD3 R0, PT, PT, R0, 0x4, RZ ;  /* 0x0000000400007810 */ /* 0x001fe20007ffe0ff */
[----:B------:R-:W-:Y:S06]  /*1470*/  BRA.U UP0, `(.L_x_21) ;  /* 0xfffffffd00cc7547 */ /* 0x000fec000b83ffff */
[----:B------:R-:W-:Y:S01]  /*1480*/  SHF.R.U32.HI R4, RZ, 0x17, R5 ;  /* 0x00000017ff047819 */ /* 0x000fe20000011605 */
[----:B------:R0:W-:Y:S03]  /*1490*/  STL [R1+0x18], R8 ;  /* 0x0000180801007387 */ /* 0x0001e60000100800 */
[C---:B------:R-:W-:Y:S02]  /*14a0*/  LOP3.LUT R0, R4.reuse, 0xe0, RZ, 0xc0, !PT ;  /* 0x000000e004007812 */ /* 0x040fe400078ec0ff */
[----:B------:R-:W-:-:S03]  /*14b0*/  LOP3.LUT P0, RZ, R4, 0x1f, RZ, 0xc0, !PT ;  /* 0x0000001f04ff7812 */ /* 0x000fc6000780c0ff */
[----:B------:R-:W-:-:S05]  /*14c0*/  VIADD R0, R0, 0xffffff80 ;  /* 0xffffff8000007836 */ /* 0x000fca0000000000 */
[----:B------:R-:W-:-:S05]  /*14d0*/  SHF.R.U32.HI R0, RZ, 0x5, R0 ;  /* 0x00000005ff007819 */ /* 0x000fca0000011600 */
[----:B------:R-:W-:-:S05]  /*14e0*/  IMAD R7, R0, -0x4, R1 ;  /* 0xfffffffc00077824 */ /* 0x000fca00078e0201 */
[----:B------:R-:W2:Y:S04]  /*14f0*/  LDL R0, [R7+0x18] ;  /* 0x0000180007007983 */ /* 0x000ea80000100800 */
[----:B------:R-:W2:Y:S04]  /*1500*/  LDL R3, [R7+0x14] ;  /* 0x0000140007037983 */ /* 0x000ea80000100800 */
[----:B------:R-:W3:Y:S01]  /*1510*/  @P0 LDL R2, [R7+0x10] ;  /* 0x0000100007020983 */ /* 0x000ee20000100800 */
[----:B------:R-:W-:Y:S01]  /*1520*/  LOP3.LUT R4, R4, 0x1f, RZ, 0xc0, !PT ;  /* 0x0000001f04047812 */ /* 0x000fe200078ec0ff */
[----:B------:R-:W-:Y:S01]  /*1530*/  UMOV UR4, 0x54442d19 ;  /* 0x54442d1900047882 */ /* 0x000fe20000000000 */
[----:B------:R-:W-:-:S02]  /*1540*/  UMOV UR5, 0x3bf921fb ;  /* 0x3bf921fb00057882 */ /* 0x000fc40000000000 */
[-C--:B--2---:R-:W-:Y:S02]  /*1550*/  @P0 SHF.L.W.U32.HI R0, R3, R4.reuse, R0 ;  /* 0x0000000403000219 */ /* 0x084fe40000010e00 */
[----:B---3--:R-:W-:Y:S02]  /*1560*/  @P0 SHF.L.W.U32.HI R3, R2, R4, R3 ;  /* 0x0000000402030219 */ /* 0x008fe40000010e03 */
[----:B------:R-:W-:Y:S02]  /*1570*/  ISETP.GE.AND P0, PT, R5, RZ, PT ;  /* 0x000000ff0500720c */ /* 0x000fe40003f06270 */
[C---:B------:R-:W-:Y:S02]  /*1580*/  SHF.L.W.U32.HI R2, R3.reuse, 0x2, R0 ;  /* 0x0000000203027819 */ /* 0x040fe40000010e00 */
[----:B------:R-:W-:Y:S02]  /*1590*/  SHF.L.U32 R3, R3, 0x2, RZ ;  /* 0x0000000203037819 */ /* 0x000fe400000006ff */
[----:B------:R-:W-:-:S02]  /*15a0*/  SHF.R.S32.HI R4, RZ, 0x1f, R2 ;  /* 0x0000001fff047819 */ /* 0x000fc40000011402 */
[----:B------:R-:W-:Y:S02]  /*15b0*/  LOP3.LUT R5, R2, R5, RZ, 0x3c, !PT ;  /* 0x0000000502057212 */ /* 0x000fe400078e3cff */
[C---:B------:R-:W-:Y:S02]  /*15c0*/  LOP3.LUT R10, R4.reuse, R3, RZ, 0x3c, !PT ;  /* 0x00000003040a7212 */ /* 0x040fe400078e3cff */
[----:B------:R-:W-:Y:S02]  /*15d0*/  LOP3.LUT R11, R4, R2, RZ, 0x3c, !PT ;  /* 0x00000002040b7212 */ /* 0x000fe400078e3cff */
[----:B------:R-:W-:Y:S02]  /*15e0*/  SHF.R.U32.HI R3, RZ, 0x1e, R0 ;  /* 0x0000001eff037819 */ /* 0x000fe40000011600 */
[----:B------:R-:W-:Y:S02]  /*15f0*/  ISETP.GE.AND P1, PT, R5, RZ, PT ;  /* 0x000000ff0500720c */ /* 0x000fe40003f26270 */
[----:B------:R-:W0:Y:S01]  /*1600*/  I2F.F64.S64 R10, R10 ;  /* 0x0000000a000a7312 */ /* 0x000e220000301c00 */
[----:B------:R-:W-:-:S04]  /*1610*/  LEA.HI R0, R2, R3, RZ, 0x1 ;  /* 0x0000000302007211 */ /* 0x000fc800078f08ff */
[----:B------:R-:W-:-:S04]  /*1620*/  IADD3 R2, PT, PT, -R0, RZ, RZ ;  /* 0x000000ff00027210 */ /* 0x000fc80007ffe1ff */
[----:B------:R-:W-:Y:S01]  /*1630*/  @!P0 MOV R0, R2 ;  /* 0x0000000200008202 */ /* 0x000fe20000000f00 */
[----:B0-----:R-:W-:-:S10]  /*1640*/  DMUL R8, R10, UR4 ;  /* 0x000000040a087c28 */ /* 0x001fd40008000000 */
[----:B------:R-:W0:Y:S02]  /*1650*/  F2F.F32.F64 R8, R8 ;  /* 0x0000000800087310 */ /* 0x000e240000301000 */
[----:B0-----:R-:W-:-:S07]  /*1660*/  FSEL R2, -R8, R8, !P1 ;  /* 0x0000000808027208 */ /* 0x001fce0004800100 */
.L_x_20:
[----:B------:R-:W0:Y:S01]  /*1670*/  LDC R10, c[0x0][0x3f0] ;  /* 0x0000fc00ff0a7b82 */ /* 0x000e220000000800 */
[----:B------:R-:W-:Y:S01]  /*1680*/  MOV R4, 0x37cbac00 ;  /* 0x37cbac0000047802 */ /* 0x000fe20000000f00 */
[----:B------:R-:W-:Y:S01]  /*1690*/  FMUL R5, R2, R2 ;  /* 0x0000000202057220 */ /* 0x000fe20000400000 */
[----:B------:R-:W-:Y:S01]  /*16a0*/  LOP3.LUT R7, R0, 0x1, RZ, 0xc0, !PT ;  /* 0x0000000100077812 */ /* 0x000fe200078ec0ff */
[----:B------:R-:W1:Y:S01]  /*16b0*/  LDCU UR4, c[0x0][0x3e8] ;  /* 0x00007d00ff0477ac */ /* 0x000e620008000800 */
[----:B------:R-:W-:Y:S01]  /*16c0*/  MOV R8, 0x3c0885e4 ;  /* 0x3c0885e400087802 */ /* 0x000fe20000000f00 */
[----:B------:R-:W-:Y:S01]  /*16d0*/  FFMA R3, R5, R4, -0.0013887860113754868507 ;  /* 0xbab607ed05037423 */ /* 0x000fe20000000004 */
[----:B------:R-:W-:Y:S01]  /*16e0*/  ISETP.NE.U32.AND P0, PT, R7, 0x1, PT ;  /* 0x000000010700780c */ /* 0x000fe20003f05070 */
[----:B------:R-:W-:Y:S01]  /*16f0*/  IMAD.MOV.U32 R12, RZ, RZ, 0x7f800000 ;  /* 0x7f800000ff0c7424 */ /* 0x000fe200078e00ff */
[----:B------:R-:W-:Y:S02]  /*1700*/  MOV R9, 0x3e2aaaa8 ;  /* 0x3e2aaaa800097802 */ /* 0x000fe40000000f00 */
[----:B------:R-:W-:-:S02]  /*1710*/  FSEL R4, R3, -0.00019574658654164522886, P0 ;  /* 0xb94d415303047808 */ /* 0x000fc40000000000 */
[----:B------:R-:W-:Y:S02]  /*1720*/  FSEL R8, R8, 0.041666727513074874878, !P0 ;  /* 0x3d2aaabb08087808 */ /* 0x000fe40004000000 */
[----:B------:R-:W-:Y:S02]  /*1730*/  IADD3 R3, PT, PT, R0, 0x1, RZ ;  /* 0x0000000100037810 */ /* 0x000fe40007ffe0ff */
[----:B------:R-:W-:Y:S01]  /*1740*/  FSEL R0, R2, 1, !P0 ;  /* 0x3f80000002007808 */ /* 0x000fe20004000000 */
[----:B------:R-:W-:Y:S01]  /*1750*/  FFMA R4, R5, R4, R8 ;  /* 0x0000000405047223 */ /* 0x000fe20000000008 */
[----:B------:R-:W-:Y:S02]  /*1760*/  MOV R7, 0x3ec ;  /* 0x000003ec00077802 */ /* 0x000fe40000000f00 */
[----:B------:R-:W-:Y:S02]  /*1770*/  FSEL R8, -R9, -0.4999999701976776123, !P0 ;  /* 0xbeffffff09087808 */ /* 0x000fe40004000100 */
[----:B------:R-:W-:Y:S01]  /*1780*/  LOP3.LUT P1, RZ, R3, 0x2, RZ, 0xc0, !PT ;  /* 0x0000000203ff7812 */ /* 0x000fe2000782c0ff */
[----:B0-----:R-:W-:Y:S01]  /*1790*/  FMUL R2, R10, 1.48269999788150966435e+35 ;  /* 0x79e472340a027820 */ /* 0x001fe20000400000 */
[----:B------:R-:W-:Y:S01]  /*17a0*/  FFMA R7, R12, -R7, 1 ;  /* 0x3f8000000c077423 */ /* 0x000fe20000000807 */
[C---:B------:R-:W-:Y:S01]  /*17b0*/  FFMA R4, R5.reuse, R4, R8 ;  /* 0x0000000405047223 */ /* 0x040fe20000000008 */
[----:B------:R-:W-:Y:S01]  /*17c0*/  FFMA R5, R5, R0, RZ ;  /* 0x0000000005057223 */ /* 0x000fe200000000ff */
[----:B------:R-:W0:Y:S01]  /*17d0*/  FCHK P0, R2, 1.4069036581821163392e-42 ;  /* 0x000003ec02007902 */ /* 0x000e220000000000 */
[----:B------:R-:W-:-:S02]  /*17e0*/  FFMA R7, R7, R12, +INF ;  /* 0x7f80000007077423 */ /* 0x000fc4000000000c */
[----:B------:R-:W-:Y:S02]  /*17f0*/  FFMA R4, R5, R4, R0 ;  /* 0x0000000405047223 */ /* 0x000fe40000000000 */
[----:B------:R-:W-:-:S03]  /*1800*/  FFMA R0, R2, R7, RZ ;  /* 0x0000000702007223 */ /* 0x000fc600000000ff */
[----:B------:R-:W-:Y:S01]  /*1810*/  @P1 FADD R4, RZ, -R4 ;  /* 0x80000004ff041221 */ /* 0x000fe20000000000 */
[----:B------:R-:W-:-:S03]  /*1820*/  FFMA R3, R0, -1.4069036581821163392e-42, R2 ;  /* 0x800003ec00037823 */ /* 0x000fc60000000002 */
[----:B-1----:R-:W-:Y:S01]  /*1830*/  FADD R4, R4, -UR4 ;  /* 0x8000000404047e21 */ /* 0x002fe20008000000 */
[----:B------:R-:W-:Y:S01]  /*1840*/  FFMA R0, R7, R3, R0 ;  /* 0x0000000307007223 */ /* 0x000fe20000000000 */
[----:B0-----:R-:W-:Y:S06]  /*1850*/  @!P0 BRA `(.L_x_22) ;  /* 0x0000000000108947 */ /* 0x001fec0003800000 */
[----:B------:R-:W-:Y:S01]  /*1860*/  HFMA2 R3, -RZ, RZ, 0, 5.98430633544921875e-05 ;  /* 0x000003ecff037431 */ /* 0x000fe200000001ff */
[----:B------:R-:W-:-:S07]  /*1870*/  MOV R8, 0x1890 ;  /* 0x0000189000087802 */ /* 0x000fce0000000f00 */
[----:B------:R-:W-:Y:S05]  /*1880*/  CALL.REL.NOINC `($__internal_0_$__cuda_sm3x_div_rn_noftz_f32_slowpath) ;  /* 0x00000004008c7944 */ /* 0x000fea0003c00000 */
[----:B------:R-:W-:-:S07]  /*1890*/  MOV R0, R2 ;  /* 0x0000000200007202 */ /* 0x000fce0000000f00 */
.L_x_22:
[----:B------:R-:W0:Y:S01]  /*18a0*/  LDC.64 R2, c[0x0][0x3f8] ;  /* 0x0000fe00ff027b82 */ /* 0x000e220000000a00 */
[----:B------:R-:W-:Y:S01]  /*18b0*/  IMAD.MOV.U32 R8, RZ, RZ, 0x3f000000 ;  /* 0x3f000000ff087424 */ /* 0x000fe200078e00ff */
[----:B------:R-:W1:Y:S01]  /*18c0*/  LDCU UR4, c[0x0][0x3f4] ;  /* 0x00007e80ff0477ac */ /* 0x000e620008000800 */
[----:B0-----:R-:W-:-:S04]  /*18d0*/  FADD R3, -R3, -1.7037999968944322222e-35 ;  /* 0x85b52dd903037421 */ /* 0x001fc80000000100 */
[----:B------:R-:W-:-:S04]  /*18e0*/  FADD R3, -R3, R2 ;  /* 0x0000000203037221 */ /* 0x000fc80000000100 */
[C---:B------:R-:W-:Y:S01]  /*18f0*/  FFMA R2, |R3|.reuse, -R8, 0.5 ;  /* 0x3f00000003027423 */ /* 0x040fe20000000a08 */
[C---:B------:R-:W-:Y:S02]  /*1900*/  FSETP.NEU.AND P1, PT, |R3|.reuse, 1, PT ;  /* 0x3f8000000300780b */ /* 0x040fe40003f2d200 */
[----:B------:R-:W-:Y:S01]  /*1910*/  FSETP.GT.AND P0, PT, |R3|, 0.56000000238418579102, PT ;  /* 0x3f0f5c290300780b */ /* 0x000fe20003f04200 */
[----:B------:R-:W0:Y:S02]  /*1920*/  MUFU.RSQ R5, R2 ;  /* 0x0000000200057308 */ /* 0x000e240000001400 */
[----:B0-----:R-:W-:Y:S01]  /*1930*/  FMUL R7, R2, R5 ;  /* 0x0000000502077220 */ /* 0x001fe20000400000 */
[----:B------:R-:W-:Y:S01]  /*1940*/  FMUL R8, R5, -0.5 ;  /* 0xbf00000005087820 */ /* 0x000fe20000400000 */
[----:B------:R-:W-:-:S03]  /*1950*/  HFMA2 R5, -RZ, RZ, 1.265625, -5052 ;  /* 0x3d10ecefff057431 */ /* 0x000fc600000001ff */
[----:B------:R-:W-:-:S04]  /*1960*/  FFMA R8, R7, R8, 0.5 ;  /* 0x3f00000007087423 */ /* 0x000fc80000000008 */
[----:B------:R-:W-:-:S05]  /*1970*/  FFMA R8, R7, R8, R7 ;  /* 0x0000000807087223 */ /* 0x000fca0000000007 */
[----:B------:R-:W-:Y:S02]  /*1980*/  FSEL R8, R8, RZ, P1 ;  /* 0x000000ff08087208 */ /* 0x000fe40000800000 */
[----:B------:R-:W-:Y:S02]  /*1990*/  FSETP.GT.AND P1, PT, R3, 0.56000000238418579102, PT ;  /* 0x3f0f5c290300780b */ /* 0x000fe40003f24000 */
[----:B------:R-:W-:-:S04]  /*19a0*/  FSEL R8, R8, |R3|, P0 ;  /* 0x4000000308087208 */ /* 0x000fc80000000000 */
[----:B------:R-:W-:Y:S02]  /*19b0*/  LOP3.LUT R8, R8, 0x80000000, R3, 0xb8, !PT ;  /* 0x8000000008087812 */ /* 0x000fe400078eb803 */
[----:B------:R-:W-:-:S03]  /*19c0*/  MOV R3, 0x3fd774eb ;  /* 0x3fd774eb00037802 */ /* 0x000fc60000000f00 */
[----:B------:R-:W-:-:S04]  /*19d0*/  FMUL R2, R8, R8 ;  /* 0x0000000808027220 */ /* 0x000fc80000400000 */
[----:B------:R-:W-:-:S04]  /*19e0*/  FFMA R5, R2, R5, 0.016980519518256187439 ;  /* 0x3c8b1abb02057423 */ /* 0x000fc80000000005 */
[----:B------:R-:W-:-:S04]  /*19f0*/  FFMA R5, R2, R5, 0.030762933194637298584 ;  /* 0x3cfc028c02057423 */ /* 0x000fc80000000005 */
[----:B------:R-:W-:-:S04]  /*1a00*/  FFMA R5, R2, R5, 0.044709417968988418579 ;  /* 0x3d37213902057423 */ /* 0x000fc80000000005 */
[----:B------:R-:W-:-:S04]  /*1a10*/  FFMA R5, R2, R5, 0.074989043176174163818 ;  /* 0x3d9993db02057423 */ /* 0x000fc80000000005 */
[----:B------:R-:W-:-:S04]  /*1a20*/  FFMA R5, R2, R5, 0.16666707396507263184 ;  /* 0x3e2aaac602057423 */ /* 0x000fc80000000005 */
[----:B------:R-:W-:-:S04]  /*1a30*/  FMUL R5, R2, R5 ;  /* 0x0000000502057220 */ /* 0x000fc80000400000 */
[----:B------:R-:W-:-:S05]  /*1a40*/  FFMA R5, R8, R5, R8 ;  /* 0x0000000508057223 */ /* 0x000fca0000000008 */
[----:B------:R-:W-:-:S05]  /*1a50*/  FSEL R2, R5, -R5, P0 ;  /* 0x8000000505027208 */ /* 0x000fca0000000000 */
[----:B------:R-:W-:Y:S01]  /*1a60*/  @!P1 FFMA R5, R3, 0.93318945169448852539, R2 ;  /* 0x3f6ee58103059823 */ /* 0x000fe20000000002 */
[----:B------:R-:W-:-:S03]  /*1a70*/  HFMA2 R3, -RZ, RZ, 3.4921875, 0 ;  /* 0x42fc0000ff037431 */ /* 0x000fc600000001ff */
[----:B------:R-:W-:-:S04]  /*1a80*/  @P0 FADD R5, R5, R5 ;  /* 0x0000000505050221 */ /* 0x000fc80000000000 */
[----:B-1----:R-:W-:Y:S01]  /*1a90*/  FADD R5, -R5, UR4 ;  /* 0x0000000405057e21 */ /* 0x002fe20008000100 */
[----:B------:R-:W0:Y:S03]  /*1aa0*/  LDCU UR4, c[0x0][0x3ec] ;  /* 0x00007d80ff0477ac */ /* 0x000e260008000800 */
[----:B------:R-:W-:-:S04]  /*1ab0*/  FADD R0, -R5, R0 ;  /* 0x0000000005007221 */ /* 0x000fc80000000100 */
[----:B------:R-:W-:-:S06]  /*1ac0*/  FMUL R2, |R0|, 1.4426950216293334961 ;  /* 0x3fb8aa3b00027820 */ /* 0x000fcc0000400200 */
[----:B------:R-:W1:Y:S01]  /*1ad0*/  FRND.TRUNC R2, R2 ;  /* 0x0000000200027307 */ /* 0x000e62000020d000 */
[----:B0-----:R-:W-:Y:S02]  /*1ae0*/  MOV R8, UR4 ;  /* 0x0000000400087c02 */ /* 0x001fe40008000f00 */
[----:B-1----:R-:W-:Y:S02]  /*1af0*/  FSETP.GT.AND P0, PT, |R2|, 126, PT ;  /* 0x42fc00000200780b */ /* 0x002fe40003f04200 */
[----:B------:R-:W-:-:S04]  /*1b00*/  LOP3.LUT R3, R3, 0x80000000, R2, 0xb8, !PT ;  /* 0x8000000003037812 */ /* 0x000fc800078eb802 */
[----:B------:R-:W-:-:S05]  /*1b10*/  FSEL R3, R3, R2, P0 ;  /* 0x0000000203037208 */ /* 0x000fca0000000000 */
[----:B------:R-:W-:-:S04]  /*1b20*/  FFMA R0, R3, -0.69314718246459960938, |R0| ;  /* 0xbf31721803007823 */ /* 0x000fc80000000400 */
[C---:B------:R-:W-:Y:S01]  /*1b30*/  FFMA R0, R3.reuse, 1.9046542121259335545e-09, R0 ;  /* 0x3102e30803007823 */ /* 0x040fe20000000000 */
[----:B------:R-:W-:-:S03]  /*1b40*/  FADD R3, R3, 12583037 ;  /* 0x4b40007d03037421 */ /* 0x000fc60000000000 */
[----:B------:R-:W-:Y:S02]  /*1b50*/  FMUL R0, R0, 1.4426950216293334961 ;  /* 0x3fb8aa3b00007820 */ /* 0x000fe40000400000 */
[----:B------:R-:W-:-:S04]  /*1b60*/  SHF.L.U32 R3, R3, 0x17, RZ ;  /* 0x0000001703037819 */ /* 0x000fc800000006ff */
[----:B------:R-:W0:Y:S02]  /*1b70*/  MUFU.EX2 R0, R0 ;  /* 0x0000000000007308 */ /* 0x000e240000000800 */
[----:B0-----:R-:W-:-:S06]  /*1b80*/  FMUL R3, R3, R0 ;  /* 0x0000000003037220 */ /* 0x001fcc0000400000 */
[----:B------:R-:W0:Y:S02]  /*1b90*/  MUFU.RCP R2, R3 ;  /* 0x0000000300027308 */ /* 0x000e240000001000 */
[----:B0-----:R-:W-:-:S04]  /*1ba0*/  FMUL.FTZ R2, R2, 0.125 ;  /* 0x3e00000002027820 */ /* 0x001fc80000410000 */
[----:B------:R-:W-:-:S04]  /*1bb0*/  FFMA R7, R3, 2, R2 ;  /* 0x4000000003077823 */ /* 0x000fc80000000002 */
        /* <DEDUP_REMOVED lines=9> */
[----:B------:R-:W-:Y:S01]  /*1c50*/  IMAD.MOV.U32 R3, RZ, RZ, R7 ;  /* 0x000000ffff037224 */ /* 0x000fe200078e0007 */
[----:B------:R-:W-:-:S07]  /*1c60*/  MOV R8, 0x1c80 ;  /* 0x00001c8000087802 */ /* 0x000fce0000000f00 */
[----:B0-----:R-:W-:Y:S05]  /*1c70*/  CALL.REL.NOINC `($__internal_0_$__cuda_sm3x_div_rn_noftz_f32_slowpath) ;  /* 0x0000000000907944 */ /* 0x001fea0003c00000 */
[----:B------:R-:W-:-:S07]  /*1c80*/  MOV R3, R2 ;  /* 0x0000000200037202 */ /* 0x000fce0000000f00 */
.L_x_23:
[----:B------:R-:W0:Y:S01]  /*1c90*/  MUFU.RCP R0, R3 ;  /* 0x0000000300007308 */ /* 0x000e220000001000 */
[----:B------:R-:W-:Y:S02]  /*1ca0*/  UMOV UR4, 0x7a0e634a ;  /* 0x7a0e634a00047882 */ /* 0x000fe40000000000 */
[----:B------:R-:W-:-:S05]  /*1cb0*/  MOV R8, UR4 ;  /* 0x0000000400087c02 */ /* 0x000fca0008000f00 */
[----:B------:R-:W1:Y:S01]  /*1cc0*/  FCHK P0, -R8, R3 ;  /* 0x0000000308007302 */ /* 0x000e620000000100 */
[----:B0-----:R-:W-:-:S04]  /*1cd0*/  FFMA R5, R0, -R3, 1 ;  /* 0x3f80000000057423 */ /* 0x001fc80000000803 */
[----:B------:R-:W-:-:S04]  /*1ce0*/  FFMA R0, R0, R5, R0 ;  /* 0x0000000500007223 */ /* 0x000fc80000000000 */
[----:B------:R-:W-:-:S04]  /*1cf0*/  FFMA R2, R0, -1.84829993836683273546e+35, RZ ;  /* 0xfa0e634a00027823 */ /* 0x000fc800000000ff */
[----:B------:R-:W-:-:S04]  /*1d00*/  FFMA R5, R2, -R3, -1.84829993836683273546e+35 ;  /* 0xfa0e634a02057423 */ /* 0x000fc80000000803 */
[----:B------:R-:W-:Y:S01]  /*1d10*/  FFMA R5, R0, R5, R2 ;  /* 0x0000000500057223 */ /* 0x000fe20000000002 */
[----:B-1----:R-:W-:Y:S06]  /*1d20*/  @!P0 BRA `(.L_x_24) ;  /* 0x0000000000108947 */ /* 0x002fec0003800000 */
[----:B------:R-:W-:Y:S01]  /*1d30*/  HFMA2 R2, -RZ, RZ, -49600, 933 ;  /* 0xfa0e634aff027431 */ /* 0x000fe200000001ff */
[----:B------:R-:W-:-:S07]  /*1d40*/  MOV R8, 0x1d60 ;  /* 0x00001d6000087802 */ /* 0x000fce0000000f00 */
[----:B------:R-:W-:Y:S05]  /*1d50*/  CALL.REL.NOINC `($__internal_0_$__cuda_sm3x_div_rn_noftz_f32_slowpath) ;  /* 0x0000000000587944 */ /* 0x000fea0003c00000 */
[----:B------:R-:W-:-:S07]  /*1d60*/  MOV R5, R2 ;  /* 0x0000000200057202 */ /* 0x000fce0000000f00 */
.L_x_24:
[----:B------:R-:W-:-:S07]  /*1d70*/  FADD R0, R4, R5 ;  /* 0x0000000504007221 */ /* 0x000fce0000000000 */
.L_x_18:
[----:B------:R-:W0:Y:S02]  /*1d80*/  LDC R2, c[0x0][0x390] ;  /* 0x0000e400ff027b82 */ /* 0x000e240000000800 */
[----:B0-----:R-:W-:-:S13]  /*1d90*/  ISETP.GE.AND P0, PT, R2, 0x1, PT ;  /* 0x000000010200780c */ /* 0x001fda0003f06270 */
[----:B------:R-:W0:Y:S08]  /*1da0*/  @P0 LDC.64 R2, c[0x0][0x400] ;  /* 0x00010000ff020b82 */ /* 0x000e300000000a00 */
[----:B------:R-:W1:Y:S01]  /*1db0*/  @P0 LDC R4, c[0x0][0x408] ;  /* 0x00010200ff040b82 */ /* 0x000e620000000800 */
[----:B0-----:R-:W-:-:S04]  /*1dc0*/  @P0 FADD R2, R2, -R3 ;  /* 0x8000000302020221 */ /* 0x001fc80000000000 */
[----:B------:R-:W-:Y:S01]  /*1dd0*/  @P0 FADD R2, R2, -1.28680004710792709189e+35 ;  /* 0xf9c6435002020421 */ /* 0x000fe20000000000 */
[----:B-1----:R-:W-:-:S04]  /*1de0*/  @P0 FADD R3, R4, -1.4706999837010384981e-35 ;  /* 0x859c644304030421 */ /* 0x002fc80000000000 */
[----:B------:R-:W-:-:S07]  /*1df0*/  @P0 FADD R0, R2, R3 ;  /* 0x0000000302000221 */ /* 0x000fce0000000000 */
.L_x_1:
[----:B------:R-:W0:Y:S01]  /*1e00*/  F2F.F64.F32 R2, R0 ;  /* 0x0000000000027310 */ /* 0x000e220000201800 */
[----:B------:R-:W-:Y:S01]  /*1e10*/  MOV R8, 0x0 ;  /* 0x0000000000087802 */ /* 0x000fe20000000f00 */
[----:B------:R-:W1:Y:S01]  /*1e20*/  LDCU.64 UR4, c[0x4][0x8] ;  /* 0x01000100ff0477ac */ /* 0x000e620008000a00 */
[----:B------:R-:W-:-:S04]  /*1e30*/  IADD3 R6, P0, P1, R1, 0x20, R6 ;  /* 0x0000002001067810 */ /* 0x000fc8000791e006 */
[----:B------:R-:W2:Y:S01]  /*1e40*/  LDC.64 R8, c[0x4][R8] ;  /* 0x0100000008087b82 */ /* 0x000ea20000000a00 */
[----:B------:R-:W-:Y:S01]  /*1e50*/  IADD3.X R7, PT, PT, RZ, UR6, RZ, P0, P1 ;  /* 0x00000006ff077c10 */ /* 0x000fe200087e24ff */
[----:B0-----:R0:W-:Y:S01]  /*1e60*/  STL.64 [R1+0x20], R2 ;  /* 0x0000200201007387 */ /* 0x0011e20000100a00 */
[----:B-1----:R-:W-:Y:S01]  /*1e70*/  MOV R4, UR4 ;  /* 0x0000000400047c02 */ /* 0x002fe20008000f00 */
[----:B------:R-:W-:-:S07]  /*1e80*/  IMAD.U32 R5, RZ, RZ, UR5 ;  /* 0x00000005ff057e24 */ /* 0x000fce000f8e00ff */
[----:B------:R-:W-:-:S07]  /*1e90*/  LEPC R20, `(.L_x_25) ;  /* 0x000000001014794e */ /* 0x000fce0000000000 */
[----:B0-2---:R-:W-:Y:S05]  /*1ea0*/  CALL.ABS.NOINC R8 ;  /* 0x0000000008007343 */ /* 0x005fea0003c00000 */
.L_x_25:
[----:B------:R-:W-:Y:S05]  /*1eb0*/  EXIT ;  /* 0x000000000000794d */ /* 0x000fea0003800000 */
        .weak           $__internal_0_$__cuda_sm3x_div_rn_noftz_f32_slowpath
        .type           $__internal_0_$__cuda_sm3x_div_rn_noftz_f32_slowpath,@function
        .size           $__internal_0_$__cuda_sm3x_div_rn_noftz_f32_slowpath,(.L_x_35 - $__internal_0_$__cuda_sm3x_div_rn_noftz_f32_slowpath)
$__internal_0_$__cuda_sm3x_div_rn_noftz_f32_slowpath:
[----:B------:R-:W-:Y:S02]  /*1ec0*/  SHF.R.U32.HI R9, RZ, 0x17, R3 ;  /* 0x00000017ff097819 */ /* 0x000fe40000011603 */
[----:B------:R-:W-:Y:S02]  /*1ed0*/  SHF.R.U32.HI R7, RZ, 0x17, R2 ;  /* 0x00000017ff077819 */ /* 0x000fe40000011602 */
[----:B------:R-:W-:Y:S02]  /*1ee0*/  LOP3.LUT R9, R9, 0xff, RZ, 0xc0, !PT ;  /* 0x000000ff09097812 */ /* 0x000fe400078ec0ff */
[----:B------:R-:W-:Y:S02]  /*1ef0*/  LOP3.LUT R14, R7, 0xff, RZ, 0xc0, !PT ;  /* 0x000000ff070e7812 */ /* 0x000fe400078ec0ff */
[----:B------:R-:W-:Y:S02]  /*1f00*/  IADD3 R12, PT, PT, R9, -0x1, RZ ;  /* 0xffffffff090c7810 */ /* 0x000fe40007ffe0ff */
[----:B------:R-:W-:-:S02]  /*1f10*/  IADD3 R10, PT, PT, R14, -0x1, RZ ;  /* 0xffffffff0e0a7810 */ /* 0x000fc40007ffe0ff */
[----:B------:R-:W-:Y:S02]  /*1f20*/  ISETP.GT.U32.AND P0, PT, R12, 0xfd, PT ;  /* 0x000000fd0c00780c */ /* 0x000fe40003f04070 */
[----:B------:R-:W-:Y:S02]  /*1f30*/  MOV R11, R3 ;  /* 0x00000003000b7202 */ /* 0x000fe40000000f00 */
[----:B------:R-:W-:-:S13]  /*1f40*/  ISETP.GT.U32.OR P0, PT, R10, 0xfd, P0 ;  /* 0x000000fd0a00780c */ /* 0x000fda0000704470 */
[----:B------:R-:W-:Y:S01]  /*1f50*/  @!P0 MOV R7, RZ ;  /* 0x000000ff00078202 */ /* 0x000fe20000000f00 */
[----:B------:R-:W-:Y:S06]  /*1f60*/  @!P0 BRA `(.L_x_26) ;  /* 0x00000000005c8947 */ /* 0x000fec0003800000 */
[----:B------:R-:W-:Y:S02]  /*1f70*/  FSETP.GTU.FTZ.AND P0, PT, |R2|, +INF , PT ;  /* 0x7f8000000200780b */ /* 0x000fe40003f1c200 */
[----:B------:R-:W-:-:S04]  /*1f80*/  FSETP.GTU.FTZ.AND P1, PT, |R3|, +INF , PT ;  /* 0x7f8000000300780b */ /* 0x000fc80003f3c200 */
[----:B------:R-:W-:-:S13]  /*1f90*/  PLOP3.LUT P0, PT, P0, P1, PT, 0xf8, 0x8f ;  /* 0x00000000008f781c */ /* 0x000fda0000703f70 */
[----:B------:R-:W-:Y:S05]  /*1fa0*/  @P0 BRA `(.L_x_27) ;  /* 0x0000000400440947 */ /* 0x000fea0003800000 */
[----:B------:R-:W-:-:S13]  /*1fb0*/  LOP3.LUT P0, RZ, R11, 0x7fffffff, R2, 0xc8, !PT ;  /* 0x7fffffff0bff7812 */ /* 0x000fda000780c802 */
[----:B------:R-:W-:Y:S05]  /*1fc0*/  @!P0 BRA `(.L_x_28) ;  /* 0x0000000400348947 */ /* 0x000fea0003800000 */
[C---:B------:R-:W-:Y:S02]  /*1fd0*/  FSETP.NEU.FTZ.AND P3, PT, |R2|.reuse, +INF , PT ;  /* 0x7f8000000200780b */ /* 0x040fe40003f7d200 */
[----:B------:R-:W-:Y:S02]  /*1fe0*/  FSETP.NEU.FTZ.AND P1, PT, |R3|, +INF , PT ;  /* 0x7f8000000300780b */ /* 0x000fe40003f3d200 */
[----:B------:R-:W-:-:S11]  /*1ff0*/  FSETP.NEU.FTZ.AND P0, PT, |R2|, +INF , PT ;  /* 0x7f8000000200780b */ /* 0x000fd60003f1d200 */
[----:B------:R-:W-:Y:S05]  /*2000*/  @!P1 BRA !P3, `(.L_x_28) ;  /* 0x0000000400249947 */ /* 0x000fea0005800000 */
[----:B------:R-:W-:-:S04]  /*2010*/  LOP3.LUT P3, RZ, R2, 0x7fffffff, RZ, 0xc0, !PT ;  /* 0x7fffffff02ff7812 */ /* 0x000fc8000786c0ff */
[----:B------:R-:W-:-:S13]  /*2020*/  PLOP3.LUT P1, PT, P1, P3, PT, 0x2f, 0xf2 ;  /* 0x0000000000f2781c */ /* 0x000fda0000f26577 */
[----:B------:R-:W-:Y:S05]  /*2030*/  @P1 BRA `(.L_x_29) ;  /* 0x0000000400101947 */ /* 0x000fea0003800000 */
[----:B------:R-:W-:-:S04]  /*2040*/  LOP3.LUT P1, RZ, R11, 0x7fffffff, RZ, 0xc0, !PT ;  /* 0x7fffffff0bff7812 */ /* 0x000fc8000782c0ff */
[----:B------:R-:W-:-:S13]  /*2050*/  PLOP3.LUT P0, PT, P0, P1, PT, 0x2f, 0xf2 ;  /* 0x0000000000f2781c */ /* 0x000fda0000702577 */
[----:B------:R-:W-:Y:S05]  /*2060*/  @P0 BRA `(.L_x_30) ;  /* 0x0000000000f80947 */ /* 0x000fea0003800000 */
[----:B------:R-:W-:Y:S02]  /*2070*/  ISETP.GE.AND P0, PT, R10, RZ, PT ;  /* 0x000000ff0a00720c */ /* 0x000fe40003f06270 */
[----:B------:R-:W-:-:S11]  /*2080*/  ISETP.GE.AND P1, PT, R12, RZ, PT ;  /* 0x000000ff0c00720c */ /* 0x000fd60003f26270 */
[----:B------:R-:W-:Y:S01]  /*2090*/  @P0 MOV R7, RZ ;  /* 0x000000ff00070202 */ /* 0x000fe20000000f00 */
[----:B------:R-:W-:Y:S02]  /*20a0*/  @!P0 IMAD.MOV.U32 R7, RZ, RZ, -0x40 ;  /* 0xffffffc0ff078424 */ /* 0x000fe400078e00ff */
[----:B------:R-:W-:Y:S01]  /*20b0*/  @!P0 FFMA R2, R2, 1.84467440737095516160e+19, RZ ;  /* 0x5f80000002028823 */ /* 0x000fe200000000ff */
[----:B------:R-:W-:Y:S02]  /*20c0*/  @!P1 FFMA R11, R3, 1.84467440737095516160e+19, RZ ;  /* 0x5f800000030b9823 */ /* 0x000fe400000000ff */
[----:B------:R-:W-:-:S07]  /*20d0*/  @!P1 IADD3 R7, PT, PT, R7, 0x40, RZ ;  /* 0x0000004007079810 */ /* 0x000fce0007ffe0ff */
.L_x_26:
[----:B------:R-:W-:-:S04]  /*20e0*/  LEA R10, R9, 0xc0800000, 0x17 ;  /* 0xc0800000090a7811 */ /* 0x000fc800078eb8ff */
[----:B------:R-:W-:Y:S02]  /*20f0*/  IADD3 R12, PT, PT, -R10, R11, RZ ;  /* 0x0000000b0a0c7210 */ /* 0x000fe40007ffe1ff */
[----:B------:R-:W-:Y:S02]  /*2100*/  IADD3 R10, PT, PT, R14, -0x7f, RZ ;  /* 0xffffff810e0a7810 */ /* 0x000fe40007ffe0ff */
[----:B------:R-:W0:Y:S01]  /*2110*/  MUFU.RCP R11, R12 ;  /* 0x0000000c000b7308 */ /* 0x000e220000001000 */
[----:B------:R-:W-:Y:S02]  /*2120*/  FADD.FTZ R13, -R12, -RZ ;  /* 0x800000ff0c0d7221 */ /* 0x000fe40000010100 */
[C---:B------:R-:W-:Y:S01]  /*2130*/  IMAD R2, R10.reuse, -0x800000, R2 ;  /* 0xff8000000a027824 */ /* 0x040fe200078e0202 */
[----:B------:R-:W-:-:S04]  /*2140*/  IADD3 R10, PT, PT, R10, 0x7f, -R9 ;  /* 0x0000007f0a0a7810 */ /* 0x000fc80007ffe809 */
[----:B------:R-:W-:Y:S01]  /*2150*/  IADD3 R10, PT, PT, R10, R7, RZ ;  /* 0x000000070a0a7210 */ /* 0x000fe20007ffe0ff */
[----:B0-----:R-:W-:-:S04]  /*2160*/  FFMA R14, R11, R13, 1 ;  /* 0x3f8000000b0e7423 */ /* 0x001fc8000000000d */
[----:B------:R-:W-:-:S04]  /*2170*/  FFMA R11, R11, R14, R11 ;  /* 0x0000000e0b0b7223 */ /* 0x000fc8000000000b */
[----:B------:R-:W-:-:S04]  /*2180*/  FFMA R14, R2, R11, RZ ;  /* 0x0000000b020e7223 */ /* 0x000fc800000000ff */
[----:B------:R-:W-:-:S04]  /*2190*/  FFMA R15, R13, R14, R2 ;  /* 0x0000000e0d0f7223 */ /* 0x000fc80000000002 */
[----:B------:R-:W-:-:S04]  /*21a0*/  FFMA R14, R11, R15, R14 ;  /* 0x0000000f0b0e7223 */ /* 0x000fc8000000000e */
[----:B------:R-:W-:-:S04]  /*21b0*/  FFMA R13, R13, R14, R2 ;  /* 0x0000000e0d0d7223 */ /* 0x000fc80000000002 */
[----:B------:R-:W-:-:S05]  /*21c0*/  FFMA R2, R11, R13, R14 ;  /* 0x0000000d0b027223 */ /* 0x000fca000000000e */
[----:B------:R-:W-:-:S04]  /*21d0*/  SHF.R.U32.HI R9, RZ, 0x17, R2 ;  /* 0x00000017ff097819 */ /* 0x000fc80000011602 */
[----:B------:R-:W-:-:S04]  /*21e0*/  LOP3.LUT R9, R9, 0xff, RZ, 0xc0, !PT ;  /* 0x000000ff09097812 */ /* 0x000fc800078ec0ff */
[----:B------:R-:W-:-:S05]  /*21f0*/  IADD3 R15, PT, PT, R9, R10, RZ ;  /* 0x0000000a090f7210 */ /* 0x000fca0007ffe0ff */
[----:B------:R-:W-:-:S05]  /*2200*/  VIADD R7, R15, 0xffffffff ;  /* 0xffffffff0f077836 */ /* 0x000fca0000000000 */
[----:B------:R-:W-:-:S13]  /*2210*/  ISETP.GE.U32.AND P0, PT, R7, 0xfe, PT ;  /* 0x000000fe0700780c */ /* 0x000fda0003f06070 */
[----:B------:R-:W-:Y:S05]  /*2220*/  @!P0 BRA `(.L_x_31) ;  /* 0x0000000000808947 */ /* 0x000fea0003800000 */
[----:B------:R-:W-:-:S13]  /*2230*/  ISETP.GT.AND P0, PT, R15, 0xfe, PT ;  /* 0x000000fe0f00780c */ /* 0x000fda0003f04270 */
[----:B------:R-:W-:Y:S05]  /*2240*/  @P0 BRA `(.L_x_32) ;  /* 0x00000000006c0947 */ /* 0x000fea0003800000 */
[----:B------:R-:W-:-:S13]  /*2250*/  ISETP.GE.AND P0, PT, R15, 0x1, PT ;  /* 0x000000010f00780c */ /* 0x000fda0003f06270 */
[----:B------:R-:W-:Y:S05]  /*2260*/  @P0 BRA `(.L_x_33) ;  /* 0x0000000000980947 */ /* 0x000fea0003800000 */
[----:B------:R-:W-:Y:S02]  /*2270*/  ISETP.GE.AND P0, PT, R15, -0x18, PT ;  /* 0xffffffe80f00780c */ /* 0x000fe40003f06270 */
[----:B------:R-:W-:-:S11]  /*2280*/  LOP3.LUT R2, R2, 0x80000000, RZ, 0xc0, !PT ;  /* 0x8000000002027812 */ /* 0x000fd600078ec0ff */
[----:B------:R-:W-:Y:S05]  /*2290*/  @!P0 BRA `(.L_x_33) ;  /* 0x00000000008c8947 */ /* 0x000fea0003800000 */
[-CC-:B------:R-:W-:Y:S01]  /*22a0*/  FFMA.RZ R7, R11, R13.reuse, R14.reuse ;  /* 0x0000000d0b077223 */ /* 0x180fe2000000c00e */
[----:B------:R-:W-:Y:S01]  /*22b0*/  IADD3 R12, PT, PT, R15, 0x20, RZ ;  /* 0x000000200f0c7810 */ /* 0x000fe20007ffe0ff */
[-CC-:B------:R-:W-:Y:S01]  /*22c0*/  FFMA.RM R10, R11, R13.reuse, R14.reuse ;  /* 0x0000000d0b0a7223 */ /* 0x180fe2000000400e */
[----:B------:R-:W-:Y:S02]  /*22d0*/  ISETP.NE.AND P3, PT, R15, RZ, PT ;  /* 0x000000ff0f00720c */ /* 0x000fe40003f65270 */
[----:B------:R-:W-:Y:S01]  /*22e0*/  LOP3.LUT R9, R7, 0x7fffff, RZ, 0xc0, !PT ;  /* 0x007fffff07097812 */ /* 0x000fe200078ec0ff */
[----:B------:R-:W-:Y:S01]  /*22f0*/  FFMA.RP R7, R11, R13, R14 ;  /* 0x0000000d0b077223 */ /* 0x000fe2000000800e */
[----:B------:R-:W-:Y:S02]  /*2300*/  ISETP.NE.AND P1, PT, R15, RZ, PT ;  /* 0x000000ff0f00720c */ /* 0x000fe40003f25270 */
[----:B------:R-:W-:Y:S02]  /*2310*/  LOP3.LUT R9, R9, 0x800000, RZ, 0xfc, !PT ;  /* 0x0080000009097812 */ /* 0x000fe400078efcff */
[----:B------:R-:W-:-:S02]  /*2320*/  IADD3 R11, PT, PT, -R15, RZ, RZ ;  /* 0x000000ff0f0b7210 */ /* 0x000fc40007ffe1ff */
[----:B------:R-:W-:Y:S02]  /*2330*/  SHF.L.U32 R12, R9, R12, RZ ;  /* 0x0000000c090c7219 */ /* 0x000fe400000006ff */
[----:B------:R-:W-:Y:S02]  /*2340*/  FSETP.NEU.FTZ.AND P0, PT, R7, R10, PT ;  /* 0x0000000a0700720b */ /* 0x000fe40003f1d000 */
[----:B------:R-:W-:Y:S02]  /*2350*/  SEL R10, R11, RZ, P3 ;  /* 0x000000ff0b0a7207 */ /* 0x000fe40001800000 */
[----:B------:R-:W-:Y:S02]  /*2360*/  ISETP.NE.AND P1, PT, R12, RZ, P1 ;  /* 0x000000ff0c00720c */ /* 0x000fe40000f25270 */
[----:B------:R-:W-:Y:S02]  /*2370*/  SHF.R.U32.HI R10, RZ, R10, R9 ;  /* 0x0000000aff0a7219 */ /* 0x000fe40000011609 */
[----:B------:R-:W-:-:S02]  /*2380*/  PLOP3.LUT P0, PT, P0, P1, PT, 0xf8, 0x8f ;  /* 0x00000000008f781c */ /* 0x000fc40000703f70 */
[----:B------:R-:W-:Y:S02]  /*2390*/  SHF.R.U32.HI R12, RZ, 0x1, R10 ;  /* 0x00000001ff0c7819 */ /* 0x000fe4000001160a */
[----:B------:R-:W-:-:S04]  /*23a0*/  SEL R7, RZ, 0x1, !P0 ;  /* 0x00000001ff077807 */ /* 0x000fc80004000000 */
[----:B------:R-:W-:-:S04]  /*23b0*/  LOP3.LUT R7, R7, 0x1, R12, 0xf8, !PT ;  /* 0x0000000107077812 */ /* 0x000fc800078ef80c */
[----:B------:R-:W-:-:S04]  /*23c0*/  LOP3.LUT R7, R7, R10, RZ, 0xc0, !PT ;  /* 0x0000000a07077212 */ /* 0x000fc800078ec0ff */
[----:B------:R-:W-:-:S04]  /*23d0*/  IADD3 R7, PT, PT, R12, R7, RZ ;  /* 0x000000070c077210 */ /* 0x000fc80007ffe0ff */
[----:B------:R-:W-:Y:S01]  /*23e0*/  LOP3.LUT R2, R7, R2, RZ, 0xfc, !PT ;  /* 0x0000000207027212 */ /* 0x000fe200078efcff */
[----:B------:R-:W-:Y:S06]  /*23f0*/  BRA `(.L_x_33) ;  /* 0x0000000000347947 */ /* 0x000fec0003800000 */
.L_x_32:
[----:B------:R-:W-:-:S04]  /*2400*/  LOP3.LUT R2, R2, 0x80000000, RZ, 0xc0, !PT ;  /* 0x8000000002027812 */ /* 0x000fc800078ec0ff */
[----:B------:R-:W-:Y:S01]  /*2410*/  LOP3.LUT R2, R2, 0x7f800000, RZ, 0xfc, !PT ;  /* 0x7f80000002027812 */ /* 0x000fe200078efcff */
[----:B------:R-:W-:Y:S06]  /*2420*/  BRA `(.L_x_33) ;  /* 0x0000000000287947 */ /* 0x000fec0003800000 */
.L_x_31:
[----:B------:R-:W-:Y:S01]  /*2430*/  LEA R2, R10, R2, 0x17 ;  /* 0x000000020a027211 */ /* 0x000fe200078eb8ff */
[----:B------:R-:W-:Y:S06]  /*2440*/  BRA `(.L_x_33) ;  /* 0x0000000000207947 */ /* 0x000fec0003800000 */
.L_x_30:
[----:B------:R-:W-:-:S04]  /*2450*/  LOP3.LUT R2, R11, 0x80000000, R2, 0x48, !PT ;  /* 0x800000000b027812 */ /* 0x000fc800078e4802 */
[----:B------:R-:W-:Y:S01]  /*2460*/  LOP3.LUT R2, R2, 0x7f800000, RZ, 0xfc, !PT ;  /* 0x7f80000002027812 */ /* 0x000fe200078efcff */
[----:B------:R-:W-:Y:S06]  /*2470*/  BRA `(.L_x_33) ;  /* 0x0000000000147947 */ /* 0x000fec0003800000 */
.L_x_29:
[----:B------:R-:W-:Y:S01]  /*2480*/  LOP3.LUT R2, R11, 0x80000000, R2, 0x48, !PT ;  /* 0x800000000b027812 */ /* 0x000fe200078e4802 */
[----:B------:R-:W-:Y:S06]  /*2490*/  BRA `(.L_x_33) ;  /* 0x00000000000c7947 */ /* 0x000fec0003800000 */
.L_x_28:
[----:B------:R-:W0:Y:S01]  /*24a0*/  MUFU.RSQ R2, -QNAN ;  /* 0xffc0000000027908 */ /* 0x000e220000001400 */
[----:B------:R-:W-:Y:S05]  /*24b0*/  BRA `(.L_x_33) ;  /* 0x0000000000047947 */ /* 0x000fea0003800000 */
.L_x_27:
[----:B------:R-:W-:-:S07]  /*24c0*/  FADD.FTZ R2, R2, R3 ;  /* 0x0000000302027221 */ /* 0x000fce0000010000 */
.L_x_33:
[----:B------:R-:W-:-:S04]  /*24d0*/  HFMA2 R9, -RZ, RZ, 0, 0 ;  /* 0x00000000ff097431 */ /* 0x000fc800000001ff */
[----:B0-----:R-:W-:Y:S05]  /*24e0*/  RET.REL.NODEC R8 `(_Z7computefffiiffffffffffffffffffffffffffffff) ;  /* 0xffffffd808c47950 */ /* 0x001fea0003c3ffff */
.L_x_34:
[----:B------:R-:W-:-:S00]  /*24f0*/  BRA `(.L_x_34) ;  /* 0xfffffffc00fc7947 */ /* 0x000fc0000383ffff */
[----:B------:R-:W-:-:S00]  /*2500*/  NOP ;  /* 0x0000000000007918 */ /* 0x000fc00000000000 */
[----:B------:R-:W-:-:S00]  /*2510*/  NOP ;  /* 0x0000000000007918 */ /* 0x000fc00000000000 */
[----:B------:R-:W-:-:S00]  /*2520*/  NOP ;  /* 0x0000000000007918 */ /* 0x000fc00000000000 */
[----:B------:R-:W-:-:S00]  /*2530*/  NOP ;  /* 0x0000000000007918 */ /* 0x000fc00000000000 */
[----:B------:R-:W-:-:S00]  /*2540*/  NOP ;  /* 0x0000000000007918 */ /* 0x000fc00000000000 */
[----:B------:R-:W-:-:S00]  /*2550*/  NOP ;  /* 0x0000000000007918 */ /* 0x000fc00000000000 */
[----:B------:R-:W-:-:S00]  /*2560*/  NOP ;  /* 0x0000000000007918 */ /* 0x000fc00000000000 */
[----:B------:R-:W-:-:S00]  /*2570*/  NOP ;  /* 0x0000000000007918 */ /* 0x000fc00000000000 */
.L_x_35:


//--------------------- .nv.global.init           --------------------------
	.section	.nv.global.init,"aw",@progbits
	.align	4
.nv.global.init:
	.type		__cudart_i2opi_f,@object
	.size		__cudart_i2opi_f,($str - __cudart_i2opi_f)
__cudart_i2opi_f:
        /*0000*/ 	.byte	0x41, 0x90, 0x43, 0x3c, 0x99, 0x95, 0x62, 0xdb, 0xc0, 0xdd, 0x34, 0xf5, 0xd1, 0x57, 0x27, 0xfc
        /*0010*/ 	.byte	0x29, 0x15, 0x44, 0x4e, 0x6e, 0x83, 0xf9, 0xa2
	.type		$str,@object
	.size		$str,(.L_0 - $str)
$str:
        /*0018*/ 	.byte	0x25, 0x2e, 0x31, 0x37, 0x67, 0x0a, 0x00
.L_0:


//--------------------- .nv.shared.reserved.0     --------------------------
	.section	.nv.shared.reserved.0,"aw",@nobits
	.weak		__nv_reservedSMEM_offset_0_alias
	.size		__nv_reservedSMEM_offset_0_alias, 0, 64
	.other		__nv_reservedSMEM_offset_0_alias,@"STO_CUDA_RESERVED_SHARED STV_DEFAULT"
__nv_reservedSMEM_offset_0_alias:
	.zero		0
	.zero		64


//--------------------- .nv.constant0._Z7computefffiiffffffffffffffffffffffffffffff --------------------------
	.section	.nv.constant0._Z7computefffiiffffffffffffffffffffffffffffff,"a",@progbits
	.sectionflags	@""
	.align	4
.nv.constant0._Z7computefffiiffffffffffffffffffffffffffffff:
	.zero		1036


//--------------------- SYMBOLS --------------------------

	.type		.nv.reservedSmem.offset0,@object
	.size		.nv.reservedSmem.offset0,0x4
	.type		vprintf,@function
